//
// Generated by NVIDIA NVVM Compiler
//
// Compiler Build ID: CL-36424714
// Cuda compilation tools, release 13.0, V13.0.88
// Based on NVVM 20.0.0
//

.version 9.0
.target sm_100
.address_size 64

	// .globl	_Z16convAttnBackwardPfS_PKfS1_S1_iiiiii

.visible .entry _Z16convAttnBackwardPfS_PKfS1_S1_iiiiii(
	.param .u64 .ptr .align 1 _Z16convAttnBackwardPfS_PKfS1_S1_iiiiii_param_0,
	.param .u64 .ptr .align 1 _Z16convAttnBackwardPfS_PKfS1_S1_iiiiii_param_1,
	.param .u64 .ptr .align 1 _Z16convAttnBackwardPfS_PKfS1_S1_iiiiii_param_2,
	.param .u64 .ptr .align 1 _Z16convAttnBackwardPfS_PKfS1_S1_iiiiii_param_3,
	.param .u64 .ptr .align 1 _Z16convAttnBackwardPfS_PKfS1_S1_iiiiii_param_4,
	.param .u32 _Z16convAttnBackwardPfS_PKfS1_S1_iiiiii_param_5,
	.param .u32 _Z16convAttnBackwardPfS_PKfS1_S1_iiiiii_param_6,
	.param .u32 _Z16convAttnBackwardPfS_PKfS1_S1_iiiiii_param_7,
	.param .u32 _Z16convAttnBackwardPfS_PKfS1_S1_iiiiii_param_8,
	.param .u32 _Z16convAttnBackwardPfS_PKfS1_S1_iiiiii_param_9,
	.param .u32 _Z16convAttnBackwardPfS_PKfS1_S1_iiiiii_param_10
)
{
	.reg .pred 	%p<56>;
	.reg .b32 	%r<127>;
	.reg .b32 	%f<59>;
	.reg .b64 	%rd<67>;

	ld.param.u64 	%rd12, [_Z16convAttnBackwardPfS_PKfS1_S1_iiiiii_param_3];
	ld.param.u32 	%r42, [_Z16convAttnBackwardPfS_PKfS1_S1_iiiiii_param_5];
	ld.param.u32 	%r43, [_Z16convAttnBackwardPfS_PKfS1_S1_iiiiii_param_6];
	ld.param.u32 	%r39, [_Z16convAttnBackwardPfS_PKfS1_S1_iiiiii_param_7];
	ld.param.u32 	%r44, [_Z16convAttnBackwardPfS_PKfS1_S1_iiiiii_param_8];
	ld.param.u32 	%r40, [_Z16convAttnBackwardPfS_PKfS1_S1_iiiiii_param_9];
	ld.param.u32 	%r41, [_Z16convAttnBackwardPfS_PKfS1_S1_iiiiii_param_10];
	cvta.to.global.u64 	%rd1, %rd12;
	mov.u32 	%r45, %ctaid.x;
	mov.u32 	%r46, %ntid.x;
	mul.lo.s32 	%r1, %r45, %r46;
	mov.u32 	%r2, %tid.x;
	add.s32 	%r3, %r1, %r2;
	mov.u32 	%r47, %ctaid.y;
	mov.u32 	%r48, %ntid.y;
	mov.u32 	%r49, %tid.y;
	mad.lo.s32 	%r50, %r47, %r48, %r49;
	mov.u32 	%r51, %ctaid.z;
	mov.u32 	%r52, %ntid.z;
	mov.u32 	%r53, %tid.z;
	mad.lo.s32 	%r54, %r51, %r52, %r53;
	div.s32 	%r55, %r44, %r43;
	mul.lo.s32 	%r7, %r41, %r40;
	setp.ge.s32 	%p1, %r3, %r7;
	setp.ge.s32 	%p2, %r50, %r55;
	or.pred  	%p3, %p1, %p2;
	mul.lo.s32 	%r56, %r43, %r42;
	setp.ge.s32 	%p4, %r54, %r56;
	or.pred  	%p5, %p3, %p4;
	@%p5 bra 	$L__BB0_17;
	add.s32 	%r8, %r39, -1;
	add.s32 	%r9, %r8, %r40;
	add.s32 	%r58, %r9, %r41;
	mad.lo.s32 	%r59, %r58, %r8, %r7;
	div.s32 	%r10, %r3, %r41;
	mad.lo.s32 	%r60, %r55, %r54, %r50;
	mad.lo.s32 	%r61, %r60, %r59, %r3;
	mad.lo.s32 	%r11, %r10, %r8, %r61;
	mad.lo.s32 	%r12, %r60, %r7, %r3;
	setp.eq.s32 	%p6, %r39, 0;
	mov.f32 	%f57, 0f00000000;
	mov.f32 	%f49, %f57;
	@%p6 bra 	$L__BB0_16;
	mul.lo.s32 	%r13, %r39, %r39;
	add.s32 	%r14, %r8, %r41;
	shr.u32 	%r63, %r39, 31;
	add.s32 	%r64, %r39, %r63;
	shr.s32 	%r15, %r64, 1;
	add.s32 	%r16, %r10, %r15;
	rem.s32 	%r65, %r3, %r41;
	add.s32 	%r17, %r65, %r15;
	max.u32 	%r18, %r13, 1;
	setp.lt.u32 	%p7, %r13, 4;
	mov.f32 	%f49, 0f00000000;
	mov.b32 	%r126, 0;
	mov.f32 	%f57, %f49;
	@%p7 bra 	$L__BB0_13;
	mul.lo.s32 	%r67, %r7, %r13;
	mad.lo.s32 	%r68, %r67, %r54, %r2;
	add.s32 	%r124, %r68, %r1;
	mov.f32 	%f49, 0f00000000;
	mov.b32 	%r125, 0;
	mul.wide.s32 	%rd3, %r7, 4;
$L__BB0_4:
	.pragma "nounroll";
	ld.param.u64 	%rd62, [_Z16convAttnBackwardPfS_PKfS1_S1_iiiiii_param_4];
	ld.param.u64 	%rd60, [_Z16convAttnBackwardPfS_PKfS1_S1_iiiiii_param_2];
	cvta.to.global.u64 	%rd13, %rd60;
	mul.wide.s32 	%rd14, %r124, 4;
	add.s64 	%rd2, %rd13, %rd14;
	ld.global.f32 	%f27, [%rd2];
	div.s32 	%r22, %r125, %r39;
	mad.lo.s32 	%r69, %r22, %r14, %r11;
	mul.lo.s32 	%r70, %r22, %r39;
	sub.s32 	%r23, %r125, %r70;
	add.s32 	%r71, %r69, %r23;
	cvta.to.global.u64 	%rd15, %rd62;
	mul.wide.s32 	%rd16, %r71, 4;
	add.s64 	%rd17, %rd15, %rd16;
	ld.global.f32 	%f28, [%rd17];
	fma.rn.f32 	%f3, %f27, %f28, %f57;
	sub.s32 	%r72, %r16, %r22;
	sub.s32 	%r73, %r17, %r23;
	setp.gt.s32 	%p8, %r72, -1;
	setp.lt.s32 	%p9, %r72, %r40;
	and.pred  	%p10, %p8, %p9;
	setp.gt.s32 	%p11, %r73, -1;
	setp.lt.s32 	%p12, %r73, %r41;
	and.pred  	%p13, %p11, %p12;
	and.pred  	%p15, %p10, %p13;
	not.pred 	%p16, %p15;
	@%p16 bra 	$L__BB0_6;
	sub.s32 	%r74, %r15, %r22;
	sub.s32 	%r75, %r15, %r23;
	mad.lo.s32 	%r76, %r74, %r41, %r75;
	mul.wide.s32 	%rd18, %r76, 4;
	add.s64 	%rd19, %rd2, %rd18;
	ld.global.f32 	%f29, [%rd19];
	add.s32 	%r77, %r76, %r12;
	mul.wide.s32 	%rd20, %r77, 4;
	add.s64 	%rd21, %rd1, %rd20;
	ld.global.f32 	%f30, [%rd21];
	fma.rn.f32 	%f49, %f29, %f30, %f49;
$L__BB0_6:
	ld.param.u64 	%rd63, [_Z16convAttnBackwardPfS_PKfS1_S1_iiiiii_param_4];
	add.s64 	%rd4, %rd2, %rd3;
	ld.global.f32 	%f31, [%rd4];
	add.s32 	%r24, %r125, 1;
	div.s32 	%r25, %r24, %r39;
	mad.lo.s32 	%r78, %r25, %r14, %r11;
	mul.lo.s32 	%r79, %r25, %r39;
	sub.s32 	%r26, %r24, %r79;
	add.s32 	%r80, %r78, %r26;
	cvta.to.global.u64 	%rd22, %rd63;
	mul.wide.s32 	%rd23, %r80, 4;
	add.s64 	%rd24, %rd22, %rd23;
	ld.global.f32 	%f32, [%rd24];
	fma.rn.f32 	%f6, %f31, %f32, %f3;
	sub.s32 	%r81, %r16, %r25;
	sub.s32 	%r82, %r17, %r26;
	setp.gt.s32 	%p17, %r81, -1;
	setp.lt.s32 	%p18, %r81, %r40;
	and.pred  	%p19, %p17, %p18;
	setp.gt.s32 	%p20, %r82, -1;
	setp.lt.s32 	%p21, %r82, %r41;
	and.pred  	%p22, %p20, %p21;
	and.pred  	%p24, %p19, %p22;
	not.pred 	%p25, %p24;
	@%p25 bra 	$L__BB0_8;
	sub.s32 	%r83, %r15, %r25;
	sub.s32 	%r84, %r15, %r26;
	mad.lo.s32 	%r85, %r83, %r41, %r84;
	mul.wide.s32 	%rd25, %r85, 4;
	add.s64 	%rd26, %rd4, %rd25;
	ld.global.f32 	%f33, [%rd26];
	add.s32 	%r86, %r85, %r12;
	mul.wide.s32 	%rd27, %r86, 4;
	add.s64 	%rd28, %rd1, %rd27;
	ld.global.f32 	%f34, [%rd28];
	fma.rn.f32 	%f49, %f33, %f34, %f49;
$L__BB0_8:
	ld.param.u64 	%rd64, [_Z16convAttnBackwardPfS_PKfS1_S1_iiiiii_param_4];
	add.s64 	%rd5, %rd4, %rd3;
	ld.global.f32 	%f35, [%rd5];
	add.s32 	%r27, %r24, 1;
	div.s32 	%r28, %r27, %r39;
	mad.lo.s32 	%r87, %r28, %r14, %r11;
	mul.lo.s32 	%r88, %r28, %r39;
	sub.s32 	%r29, %r27, %r88;
	add.s32 	%r89, %r87, %r29;
	cvta.to.global.u64 	%rd29, %rd64;
	mul.wide.s32 	%rd30, %r89, 4;
	add.s64 	%rd31, %rd29, %rd30;
	ld.global.f32 	%f36, [%rd31];
	fma.rn.f32 	%f9, %f35, %f36, %f6;
	sub.s32 	%r90, %r16, %r28;
	sub.s32 	%r91, %r17, %r29;
	setp.gt.s32 	%p26, %r90, -1;
	setp.lt.s32 	%p27, %r90, %r40;
	and.pred  	%p28, %p26, %p27;
	setp.gt.s32 	%p29, %r91, -1;
	setp.lt.s32 	%p30, %r91, %r41;
	and.pred  	%p31, %p29, %p30;
	and.pred  	%p33, %p28, %p31;
	not.pred 	%p34, %p33;
	@%p34 bra 	$L__BB0_10;
	sub.s32 	%r92, %r15, %r28;
	sub.s32 	%r93, %r15, %r29;
	mad.lo.s32 	%r94, %r92, %r41, %r93;
	mul.wide.s32 	%rd32, %r94, 4;
	add.s64 	%rd33, %rd5, %rd32;
	ld.global.f32 	%f37, [%rd33];
	add.s32 	%r95, %r94, %r12;
	mul.wide.s32 	%rd34, %r95, 4;
	add.s64 	%rd35, %rd1, %rd34;
	ld.global.f32 	%f38, [%rd35];
	fma.rn.f32 	%f49, %f37, %f38, %f49;
$L__BB0_10:
	ld.param.u64 	%rd65, [_Z16convAttnBackwardPfS_PKfS1_S1_iiiiii_param_4];
	add.s64 	%rd6, %rd5, %rd3;
	ld.global.f32 	%f39, [%rd6];
	add.s32 	%r30, %r27, 1;
	div.s32 	%r31, %r30, %r39;
	mad.lo.s32 	%r96, %r31, %r14, %r11;
	mul.lo.s32 	%r97, %r31, %r39;
	sub.s32 	%r32, %r30, %r97;
	add.s32 	%r98, %r96, %r32;
	cvta.to.global.u64 	%rd36, %rd65;
	mul.wide.s32 	%rd37, %r98, 4;
	add.s64 	%rd38, %rd36, %rd37;
	ld.global.f32 	%f40, [%rd38];
	fma.rn.f32 	%f57, %f39, %f40, %f9;
	sub.s32 	%r99, %r16, %r31;
	sub.s32 	%r100, %r17, %r32;
	setp.gt.s32 	%p35, %r99, -1;
	setp.lt.s32 	%p36, %r99, %r40;
	and.pred  	%p37, %p35, %p36;
	setp.gt.s32 	%p38, %r100, -1;
	setp.lt.s32 	%p39, %r100, %r41;
	and.pred  	%p40, %p38, %p39;
	and.pred  	%p42, %p37, %p40;
	not.pred 	%p43, %p42;
	@%p43 bra 	$L__BB0_12;
	sub.s32 	%r101, %r15, %r31;
	sub.s32 	%r102, %r15, %r32;
	mad.lo.s32 	%r103, %r101, %r41, %r102;
	mul.wide.s32 	%rd39, %r103, 4;
	add.s64 	%rd40, %rd6, %rd39;
	ld.global.f32 	%f41, [%rd40];
	add.s32 	%r104, %r103, %r12;
	mul.wide.s32 	%rd41, %r104, 4;
	add.s64 	%rd42, %rd1, %rd41;
	ld.global.f32 	%f42, [%rd42];
	fma.rn.f32 	%f49, %f41, %f42, %f49;
$L__BB0_12:
	shl.b32 	%r105, %r7, 2;
	add.s32 	%r124, %r124, %r105;
	add.s32 	%r125, %r30, 1;
	and.b32  	%r126, %r18, -4;
	setp.ne.s32 	%p44, %r125, %r126;
	@%p44 bra 	$L__BB0_4;
$L__BB0_13:
	and.b32  	%r106, %r18, 1;
	setp.eq.b32 	%p45, %r106, 1;
	not.pred 	%p46, %p45;
	@%p46 bra 	$L__BB0_16;
	ld.param.u64 	%rd66, [_Z16convAttnBackwardPfS_PKfS1_S1_iiiiii_param_4];
	ld.param.u64 	%rd61, [_Z16convAttnBackwardPfS_PKfS1_S1_iiiiii_param_2];
	mul.lo.s32 	%r107, %r39, %r54;
	mad.lo.s32 	%r108, %r107, %r39, %r126;
	mad.lo.s32 	%r109, %r108, %r7, %r3;
	cvta.to.global.u64 	%rd43, %rd61;
	mul.wide.s32 	%rd44, %r109, 4;
	add.s64 	%rd7, %rd43, %rd44;
	ld.global.f32 	%f43, [%rd7];
	div.s32 	%r37, %r126, %r39;
	mad.lo.s32 	%r110, %r37, %r14, %r11;
	mul.lo.s32 	%r111, %r37, %r39;
	sub.s32 	%r38, %r126, %r111;
	add.s32 	%r112, %r110, %r38;
	cvta.to.global.u64 	%rd45, %rd66;
	mul.wide.s32 	%rd46, %r112, 4;
	add.s64 	%rd47, %rd45, %rd46;
	ld.global.f32 	%f44, [%rd47];
	fma.rn.f32 	%f57, %f43, %f44, %f57;
	sub.s32 	%r113, %r16, %r37;
	sub.s32 	%r114, %r17, %r38;
	setp.gt.s32 	%p47, %r113, -1;
	setp.lt.s32 	%p48, %r113, %r40;
	and.pred  	%p49, %p47, %p48;
	setp.gt.s32 	%p50, %r114, -1;
	setp.lt.s32 	%p51, %r114, %r41;
	and.pred  	%p52, %p50, %p51;
	and.pred  	%p54, %p49, %p52;
	not.pred 	%p55, %p54;
	@%p55 bra 	$L__BB0_16;
	sub.s32 	%r115, %r15, %r37;
	sub.s32 	%r116, %r15, %r38;
	mad.lo.s32 	%r117, %r115, %r41, %r116;
	mul.wide.s32 	%rd48, %r117, 4;
	add.s64 	%rd49, %rd7, %rd48;
	ld.global.f32 	%f45, [%rd49];
	add.s32 	%r118, %r117, %r12;
	mul.wide.s32 	%rd50, %r118, 4;
	add.s64 	%rd51, %rd1, %rd50;
	ld.global.f32 	%f46, [%rd51];
	fma.rn.f32 	%f49, %f45, %f46, %f49;
$L__BB0_16:
	ld.param.u64 	%rd59, [_Z16convAttnBackwardPfS_PKfS1_S1_iiiiii_param_1];
	ld.param.u64 	%rd58, [_Z16convAttnBackwardPfS_PKfS1_S1_iiiiii_param_0];
	cvta.to.global.u64 	%rd52, %rd58;
	mul.wide.s32 	%rd53, %r12, 4;
	add.s64 	%rd54, %rd52, %rd53;
	st.global.f32 	[%rd54], %f57;
	shr.u32 	%r119, %r39, 31;
	add.s32 	%r120, %r39, %r119;
	shr.s32 	%r121, %r120, 1;
	mad.lo.s32 	%r122, %r9, %r121, %r121;
	add.s32 	%r123, %r122, %r11;
	cvta.to.global.u64 	%rd55, %rd59;
	mul.wide.s32 	%rd56, %r123, 4;
	add.s64 	%rd57, %rd55, %rd56;
	st.global.f32 	[%rd57], %f49;
$L__BB0_17:
	ret;

}


// ===== COMPILED SASS (sm_100) =====

	.target	sm_100

	.elftype	@"ET_EXEC"


//--------------------- .note.nv.tkinfo           --------------------------
	.section	.note.nv.tkinfo,"",@"SHT_NOTE"
	.sectionflags	@"SHF_NOTE_NV_TKINFO"
	.tkinfo
        /*0018*/ 	.word	0x00000002
        /*0030*/ 	.string	""
        /*0030*/ 	.string	"ptxas"
        /*0030*/ 	.string	"Cuda compilation tools, release 13.0, V13.0.88"
        /*0030*/ 	.string	"Build cuda_13.0.r13.0/compiler.36424714_0"
        /*0030*/ 	.string	"-arch sm_100 -m 64 "



//--------------------- .note.nv.cuinfo           --------------------------
	.section	.note.nv.cuinfo,"",@"SHT_NOTE"
	.sectionflags	@"SHF_NOTE_NV_CUINFO"
        /*0018*/ 	.short	0x0002
        /*001a*/ 	.short	0x0064
        /*001c*/ 	.short	0x0082
	.zero		2


//--------------------- .nv.info                  --------------------------
	.section	.nv.info,"",@"SHT_CUDA_INFO"
	.align	4


	//----- nvinfo : EIATTR_REGCOUNT
	.align		4
        /*0000*/ 	.byte	0x04, 0x2f
        /*0002*/ 	.short	(.L_1 - .L_0)
	.align		4
.L_0:
        /*0004*/ 	.word	index@(_Z16convAttnBackwardPfS_PKfS1_S1_iiiiii)
        /*0008*/ 	.word	0x00000020


	//----- nvinfo : EIATTR_FRAME_SIZE
	.align		4
.L_1:
        /*000c*/ 	.byte	0x04, 0x11
        /*000e*/ 	.short	(.L_3 - .L_2)
	.align		4
.L_2:
        /*0010*/ 	.word	index@(_Z16convAttnBackwardPfS_PKfS1_S1_iiiiii)
        /*0014*/ 	.word	0x00000000


	//----- nvinfo : EIATTR_MIN_STACK_SIZE
	.align		4
.L_3:
        /*0018*/ 	.byte	0x04, 0x12
        /*001a*/ 	.short	(.L_5 - .L_4)
	.align		4
.L_4:
        /*001c*/ 	.word	index@(_Z16convAttnBackwardPfS_PKfS1_S1_iiiiii)
        /*0020*/ 	.word	0x00000000
.L_5:


//--------------------- .nv.compat                --------------------------
	.section	.nv.compat,"",@"SHT_CUDA_COMPAT_INFO"
	.align	4
        /*0000*/ 	.byte	0x02, 0x09, 0x00, 0x00, 0x02, 0x02, 0x01, 0x00, 0x02, 0x05, 0x05, 0x00, 0x03, 0x07, 0x01, 0x01
        /*0010*/ 	.byte	0x02, 0x03, 0x00, 0x00, 0x02, 0x06, 0x01, 0x00, 0x04, 0x0b, 0x08, 0x00, 0x09, 0x00, 0x00, 0x00
        /*0020*/ 	.byte	0x00, 0x00, 0x00, 0x00


//--------------------- .nv.info._Z16convAttnBackwardPfS_PKfS1_S1_iiiiii --------------------------
	.section	.nv.info._Z16convAttnBackwardPfS_PKfS1_S1_iiiiii,"",@"SHT_CUDA_INFO"
	.sectionflags	@""
	.align	4


	//----- nvinfo : EIATTR_CUDA_API_VERSION
	.align		4
        /*0000*/ 	.byte	0x04, 0x37
        /*0002*/ 	.short	(.L_7 - .L_6)
.L_6:
        /*0004*/ 	.word	0x00000082


	//----- nvinfo : EIATTR_KPARAM_INFO
	.align		4
.L_7:
        /*0008*/ 	.byte	0x04, 0x17
        /*000a*/ 	.short	(.L_9 - .L_8)
.L_8:
        /*000c*/ 	.word	0x00000000
        /*0010*/ 	.short	0x000a
        /*0012*/ 	.short	0x003c
        /*0014*/ 	.byte	0x00, 0xf0, 0x11, 0x00


	//----- nvinfo : EIATTR_KPARAM_INFO
	.align		4
.L_9:
        /*0018*/ 	.byte	0x04, 0x17
        /*001a*/ 	.short	(.L_11 - .L_10)
.L_10:
        /*001c*/ 	.word	0x00000000
        /*0020*/ 	.short	0x0009
        /*0022*/ 	.short	0x0038
        /*0024*/ 	.byte	0x00, 0xf0, 0x11, 0x00


	//----- nvinfo : EIATTR_KPARAM_INFO
	.align		4
.L_11:
        /*0028*/ 	.byte	0x04, 0x17
        /*002a*/ 	.short	(.L_13 - .L_12)
.L_12:
        /*002c*/ 	.word	0x00000000
        /*0030*/ 	.short	0x0008
        /*0032*/ 	.short	0x0034
        /*0034*/ 	.byte	0x00, 0xf0, 0x11, 0x00


	//----- nvinfo : EIATTR_KPARAM_INFO
	.align		4
.L_13:
        /*0038*/ 	.byte	0x04, 0x17
        /*003a*/ 	.short	(.L_15 - .L_14)
.L_14:
        /*003c*/ 	.word	0x00000000
        /*0040*/ 	.short	0x0007
        /*0042*/ 	.short	0x0030
        /*0044*/ 	.byte	0x00, 0xf0, 0x11, 0x00


	//----- nvinfo : EIATTR_KPARAM_INFO
	.align		4
.L_15:
        /*0048*/ 	.byte	0x04, 0x17
        /*004a*/ 	.short	(.L_17 - .L_16)
.L_16:
        /*004c*/ 	.word	0x00000000
        /*0050*/ 	.short	0x0006
        /*0052*/ 	.short	0x002c
        /*0054*/ 	.byte	0x00, 0xf0, 0x11, 0x00


	//----- nvinfo : EIATTR_KPARAM_INFO
	.align		4
.L_17:
        /*0058*/ 	.byte	0x04, 0x17
        /*005a*/ 	.short	(.L_19 - .L_18)
.L_18:
        /*005c*/ 	.word	0x00000000
        /*0060*/ 	.short	0x0005
        /*0062*/ 	.short	0x0028
        /*0064*/ 	.byte	0x00, 0xf0, 0x11, 0x00


	//----- nvinfo : EIATTR_KPARAM_INFO
	.align		4
.L_19:
        /*0068*/ 	.byte	0x04, 0x17
        /*006a*/ 	.short	(.L_21 - .L_20)
.L_20:
        /*006c*/ 	.word	0x00000000
        /*0070*/ 	.short	0x0004
        /*0072*/ 	.short	0x0020
        /*0074*/ 	.byte	0x00, 0xf5, 0x21, 0x00


	//----- nvinfo : EIATTR_KPARAM_INFO
	.align		4
.L_21:
        /*0078*/ 	.byte	0x04, 0x17
        /*007a*/ 	.short	(.L_23 - .L_22)
.L_22:
        /*007c*/ 	.word	0x00000000
        /*0080*/ 	.short	0x0003
        /*0082*/ 	.short	0x0018
        /*0084*/ 	.byte	0x00, 0xf5, 0x21, 0x00


	//----- nvinfo : EIATTR_KPARAM_INFO
	.align		4
.L_23:
        /*0088*/ 	.byte	0x04, 0x17
        /*008a*/ 	.short	(.L_25 - .L_24)
.L_24:
        /*008c*/ 	.word	0x00000000
        /*0090*/ 	.short	0x0002
        /*0092*/ 	.short	0x0010
        /*0094*/ 	.byte	0x00, 0xf5, 0x21, 0x00


	//----- nvinfo : EIATTR_KPARAM_INFO
	.align		4
.L_25:
        /*0098*/ 	.byte	0x04, 0x17
        /*009a*/ 	.short	(.L_27 - .L_26)
.L_26:
        /*009c*/ 	.word	0x00000000
        /*00a0*/ 	.short	0x0001
        /*00a2*/ 	.short	0x0008
        /*00a4*/ 	.byte	0x00, 0xf5, 0x21, 0x00


	//----- nvinfo : EIATTR_KPARAM_INFO
	.align		4
.L_27:
        /*00a8*/ 	.byte	0x04, 0x17
        /*00aa*/ 	.short	(.L_29 - .L_28)
.L_28:
        /*00ac*/ 	.word	0x00000000
        /*00b0*/ 	.short	0x0000
        /*00b2*/ 	.short	0x0000
        /*00b4*/ 	.byte	0x00, 0xf5, 0x21, 0x00


	//----- nvinfo : EIATTR_SPARSE_MMA_MASK
	.align		4
.L_29:
        /*00b8*/ 	.byte	0x03, 0x50
        /*00ba*/ 	.short	0x0000


	//----- nvinfo : EIATTR_MAXREG_COUNT
	.align		4
        /*00bc*/ 	.byte	0x03, 0x1b
        /*00be*/ 	.short	0x00ff


	//----- nvinfo : EIATTR_MERCURY_ISA_VERSION
	.align		4
        /*00c0*/ 	.byte	0x03, 0x5f
        /*00c2*/ 	.short	0x0101


	//----- nvinfo : EIATTR_VRC_CTA_INIT_COUNT
	.align		4
        /*00c4*/ 	.byte	0x02, 0x4a
	.zero		1
	.zero		1


	//----- nvinfo : EIATTR_EXIT_INSTR_OFFSETS
	.align		4
        /*00c8*/ 	.byte	0x04, 0x1c
        /*00ca*/ 	.short	(.L_31 - .L_30)


	//   ....[0]....
.L_30:
        /*00cc*/ 	.word	0x000002f0


	//   ....[1]....
        /*00d0*/ 	.word	0x00001750


	//----- nvinfo : EIATTR_CBANK_PARAM_SIZE
	.align		4
.L_31:
        /*00d4*/ 	.byte	0x03, 0x19
        /*00d6*/ 	.short	0x0040


	//----- nvinfo : EIATTR_PARAM_CBANK
	.align		4
        /*00d8*/ 	.byte	0x04, 0x0a
        /*00da*/ 	.short	(.L_33 - .L_32)
	.align		4
.L_32:
        /*00dc*/ 	.word	index@(.nv.constant0._Z16convAttnBackwardPfS_PKfS1_S1_iiiiii)
        /*00e0*/ 	.short	0x0380
        /*00e2*/ 	.short	0x0040


	//----- nvinfo : EIATTR_SW_WAR
	.align		4
.L_33:
        /*00e4*/ 	.byte	0x04, 0x36
        /*00e6*/ 	.short	(.L_35 - .L_34)
.L_34:
        /*00e8*/ 	.word	0x00000008
.L_35:


//--------------------- .nv.callgraph             --------------------------
	.section	.nv.callgraph,"",@"SHT_CUDA_CALLGRAPH"
	.align	4
	.sectionentsize	8
	.align		4
        /*0000*/ 	.word	0x00000000
	.align		4
        /*0004*/ 	.word	0xffffffff
	.align		4
        /*0008*/ 	.word	0x00000000
	.align		4
        /*000c*/ 	.word	0xfffffffe
	.align		4
        /*0010*/ 	.word	0x00000000
	.align		4
        /*0014*/ 	.word	0xfffffffd
	.align		4
        /*0018*/ 	.word	0x00000000
	.align		4
        /*001c*/ 	.word	0xfffffffc


//--------------------- .text._Z16convAttnBackwardPfS_PKfS1_S1_iiiiii --------------------------
	.section	.text._Z16convAttnBackwardPfS_PKfS1_S1_iiiiii,"ax",@progbits
	.align	128
        .global         _Z16convAttnBackwardPfS_PKfS1_S1_iiiiii
        .type           _Z16convAttnBackwardPfS_PKfS1_S1_iiiiii,@function
        .size           _Z16convAttnBackwardPfS_PKfS1_S1_iiiiii,(.L_x_4 - _Z16convAttnBackwardPfS_PKfS1_S1_iiiiii)
        .other          _Z16convAttnBackwardPfS_PKfS1_S1_iiiiii,@"STO_CUDA_ENTRY STV_DEFAULT"
_Z16convAttnBackwardPfS_PKfS1_S1_iiiiii:
.text._Z16convAttnBackwardPfS_PKfS1_S1_iiiiii:
[----:B------:R-:W-:Y:S08]  /*0000*/  LDC R1, c[0x0][0x37c] ;  /* 0x0000df00ff017b82 */ /* 0x000ff00000000800 */
[----:B------:R-:W0:Y:S01]  /*0010*/  LDC R5, c[0x0][0x3ac] ;  /* 0x0000eb00ff057b82 */ /* 0x000e220000000800 */
[----:B------:R-:W1:Y:S01]  /*0020*/  S2R R13, SR_TID.X ;  /* 0x00000000000d7919 */ /* 0x000e620000002100 */
[----:B------:R-:W2:Y:S01]  /*0030*/  LDCU UR5, c[0x0][0x360] ;  /* 0x00006c00ff0577ac */ /* 0x000ea20008000800 */
[----:B------:R-:W3:Y:S05]  /*0040*/  LDCU.64 UR8, c[0x0][0x3b8] ;  /* 0x00007700ff0877ac */ /* 0x000eea0008000a00 */
[----:B------:R-:W4:Y:S01]  /*0050*/  LDC R8, c[0x0][0x3b4] ;  /* 0x0000ed00ff087b82 */ /* 0x000f220000000800 */
[----:B------:R-:W5:Y:S07]  /*0060*/  LDCU UR10, c[0x0][0x3a8] ;  /* 0x00007500ff0a77ac */ /* 0x000f6e0008000800 */
[----:B------:R-:W2:Y:S01]  /*0070*/  S2UR UR4, SR_CTAID.X ;  /* 0x00000000000479c3 */ /* 0x000ea20000002500 */
[----:B0-----:R-:W-:-:S07]  /*0080*/  IABS R9, R5 ;  /* 0x0000000500097213 */ /* 0x001fce0000000000 */
[----:B------:R-:W0:Y:S01]  /*0090*/  S2UR UR6, SR_CTAID.Y ;  /* 0x00000000000679c3 */ /* 0x000e220000002600 */
[----:B------:R-:W3:Y:S07]  /*00a0*/  I2F.RP R0, R9 ;  /* 0x0000000900007306 */ /* 0x000eee0000209400 */
[----:B------:R-:W0:Y:S01]  /*00b0*/  LDC R6, c[0x0][0x364] ;  /* 0x0000d900ff067b82 */ /* 0x000e220000000800 */
[----:B--2---:R-:W-:-:S07]  /*00c0*/  UIMAD UR4, UR4, UR5, URZ ;  /* 0x00000005040472a4 */ /* 0x004fce000f8e02ff */
[----:B------:R-:W2:Y:S01]  /*00d0*/  S2UR UR7, SR_CTAID.Z ;  /* 0x00000000000779c3 */ /* 0x000ea20000002700 */
[----:B---3--:R-:W3:Y:S02]  /*00e0*/  MUFU.RCP R0, R0 ;  /* 0x0000000000007308 */ /* 0x008ee40000001000 */
[----:B---3--:R-:W-:-:S06]  /*00f0*/  VIADD R2, R0, 0xffffffe ;  /* 0x0ffffffe00027836 */ /* 0x008fcc0000000000 */
[----:B------:R3:W5:Y:S02]  /*0100*/  F2I.FTZ.U32.TRUNC.NTZ R3, R2 ;  /* 0x0000000200037305 */ /* 0x000764000021f000 */
[----:B---3--:R-:W-:Y:S02]  /*0110*/  HFMA2 R2, -RZ, RZ, 0, 0 ;  /* 0x00000000ff027431 */ /* 0x008fe400000001ff */
[----:B-----5:R-:W-:-:S04]  /*0120*/  IMAD.MOV R4, RZ, RZ, -R3 ;  /* 0x000000ffff047224 */ /* 0x020fc800078e0a03 */
[----:B------:R-:W-:Y:S01]  /*0130*/  IMAD R7, R4, R9, RZ ;  /* 0x0000000904077224 */ /* 0x000fe200078e02ff */
[----:B----4-:R-:W-:-:S03]  /*0140*/  IABS R4, R8 ;  /* 0x0000000800047213 */ /* 0x010fc60000000000 */
[----:B------:R-:W-:-:S06]  /*0150*/  IMAD.HI.U32 R3, R3, R7, R2 ;  /* 0x0000000703037227 */ /* 0x000fcc00078e0002 */
[----:B------:R-:W-:Y:S02]  /*0160*/  IMAD.HI.U32 R7, R3, R4, RZ ;  /* 0x0000000403077227 */ /* 0x000fe400078e00ff */
[----:B------:R-:W0:Y:S02]  /*0170*/  S2R R3, SR_TID.Y ;  /* 0x0000000000037919 */ /* 0x000e240000002200 */
[----:B------:R-:W-:-:S04]  /*0180*/  IMAD.MOV R0, RZ, RZ, -R7 ;  /* 0x000000ffff007224 */ /* 0x000fc800078e0a07 */
[C---:B------:R-:W-:Y:S02]  /*0190*/  IMAD R0, R9.reuse, R0, R4 ;  /* 0x0000000009007224 */ /* 0x040fe400078e0204 */
[----:B------:R-:W2:Y:S03]  /*01a0*/  LDC R4, c[0x0][0x368] ;  /* 0x0000da00ff047b82 */ /* 0x000ea60000000800 */
[----:B------:R-:W-:-:S13]  /*01b0*/  ISETP.GT.U32.AND P1, PT, R9, R0, PT ;  /* 0x000000000900720c */ /* 0x000fda0003f24070 */
[----:B------:R-:W-:Y:S01]  /*01c0*/  @!P1 IMAD.IADD R0, R0, 0x1, -R9 ;  /* 0x0000000100009824 */ /* 0x000fe200078e0a09 */
[----:B------:R-:W-:Y:S02]  /*01d0*/  @!P1 IADD3 R7, PT, PT, R7, 0x1, RZ ;  /* 0x0000000107079810 */ /* 0x000fe40007ffe0ff */
[----:B------:R-:W-:Y:S02]  /*01e0*/  ISETP.NE.AND P1, PT, R5, RZ, PT ;  /* 0x000000ff0500720c */ /* 0x000fe40003f25270 */
[----:B------:R-:W-:Y:S02]  /*01f0*/  ISETP.GE.U32.AND P0, PT, R0, R9, PT ;  /* 0x000000090000720c */ /* 0x000fe40003f06070 */
[----:B------:R-:W2:Y:S01]  /*0200*/  S2R R9, SR_TID.Z ;  /* 0x0000000000097919 */ /* 0x000ea20000002300 */
[----:B------:R-:W-:Y:S01]  /*0210*/  LOP3.LUT R0, R8, R5, RZ, 0x3c, !PT ;  /* 0x0000000508007212 */ /* 0x000fe200078e3cff */
[----:B0-----:R-:W-:Y:S02]  /*0220*/  IMAD R6, R6, UR6, R3 ;  /* 0x0000000606067c24 */ /* 0x001fe4000f8e0203 */
[----:B-1----:R-:W-:Y:S01]  /*0230*/  VIADD R3, R13, UR4 ;  /* 0x000000040d037c36 */ /* 0x002fe20008000000 */
[----:B------:R-:W-:-:S02]  /*0240*/  ISETP.GE.AND P2, PT, R0, RZ, PT ;  /* 0x000000ff0000720c */ /* 0x000fc40003f46270 */
[----:B------:R-:W-:-:S04]  /*0250*/  MOV R0, UR9 ;  /* 0x0000000900007c02 */ /* 0x000fc80008000f00 */
[----:B------:R-:W-:Y:S02]  /*0260*/  @P0 VIADD R7, R7, 0x1 ;  /* 0x0000000107070836 */ /* 0x000fe40000000000 */
[----:B------:R-:W-:-:S05]  /*0270*/  IMAD R2, R0, UR8, RZ ;  /* 0x0000000800027c24 */ /* 0x000fca000f8e02ff */
[----:B------:R-:W-:Y:S01]  /*0280*/  @!P2 IMAD.MOV R7, RZ, RZ, -R7 ;  /* 0x000000ffff07a224 */ /* 0x000fe200078e0a07 */
[----:B------:R-:W-:Y:S01]  /*0290*/  @!P1 LOP3.LUT R7, RZ, R5, RZ, 0x33, !PT ;  /* 0x00000005ff079212 */ /* 0x000fe200078e33ff */
[----:B------:R-:W-:-:S03]  /*02a0*/  IMAD R5, R5, UR10, RZ ;  /* 0x0000000a05057c24 */ /* 0x000fc6000f8e02ff */
[----:B------:R-:W-:-:S04]  /*02b0*/  ISETP.GE.AND P0, PT, R6, R7, PT ;  /* 0x000000070600720c */ /* 0x000fc80003f06270 */
[----:B------:R-:W-:Y:S01]  /*02c0*/  ISETP.GE.OR P0, PT, R3, R2, P0 ;  /* 0x000000020300720c */ /* 0x000fe20000706670 */
[----:B--2---:R-:W-:-:S05]  /*02d0*/  IMAD R4, R4, UR7, R9 ;  /* 0x0000000704047c24 */ /* 0x004fca000f8e0209 */
[----:B------:R-:W-:-:S13]  /*02e0*/  ISETP.GE.OR P0, PT, R4, R5, P0 ;  /* 0x000000050400720c */ /* 0x000fda0000706670 */
[----:B------:R-:W-:Y:S05]  /*02f0*/  @P0 EXIT ;  /* 0x000000000000094d */ /* 0x000fea0003800000 */
[----:B------:R-:W-:Y:S01]  /*0300*/  IABS R8, R0 ;  /* 0x0000000000087213 */ /* 0x000fe20000000000 */
[----:B------:R-:W0:Y:S01]  /*0310*/  LDCU UR9, c[0x0][0x3b0] ;  /* 0x00007600ff0977ac */ /* 0x000e220008000800 */
[----:B------:R-:W-:Y:S01]  /*0320*/  IABS R12, R3 ;  /* 0x00000003000c7213 */ /* 0x000fe20000000000 */
[----:B------:R-:W-:Y:S01]  /*0330*/  IMAD R7, R4, R7, R6 ;  /* 0x0000000704077224 */ /* 0x000fe200078e0206 */
[----:B------:R-:W1:Y:S01]  /*0340*/  I2F.RP R5, R8 ;  /* 0x0000000800057306 */ /* 0x000e620000209400 */
[----:B------:R-:W-:Y:S01]  /*0350*/  MOV R18, RZ ;  /* 0x000000ff00127202 */ /* 0x000fe20000000f00 */
[----:B------:R-:W2:Y:S06]  /*0360*/  LDCU.64 UR14, c[0x0][0x358] ;  /* 0x00006b00ff0e77ac */ /* 0x000eac0008000a00 */
[----:B-1----:R-:W1:Y:S01]  /*0370*/  MUFU.RCP R5, R5 ;  /* 0x0000000500057308 */ /* 0x002e620000001000 */
[----:B0-----:R-:W-:-:S02]  /*0380*/  UIADD3 UR10, UPT, UPT, UR9, -0x1, URZ ;  /* 0xffffffff090a7890 */ /* 0x001fc4000fffe0ff */
[----:B------:R-:W-:Y:S02]  /*0390*/  UISETP.NE.AND UP0, UPT, UR9, URZ, UPT ;  /* 0x000000ff0900728c */ /* 0x000fe4000bf05270 */
[----:B------:R-:W-:Y:S01]  /*03a0*/  UIADD3 UR5, UPT, UPT, UR10, UR8, URZ ;  /* 0x000000080a057290 */ /* 0x000fe2000fffe0ff */
[----:B-1----:R-:W-:-:S04]  /*03b0*/  VIADD R10, R5, 0xffffffe ;  /* 0x0ffffffe050a7836 */ /* 0x002fc80000000000 */
[----:B------:R0:W1:Y:S02]  /*03c0*/  F2I.FTZ.U32.TRUNC.NTZ R11, R10 ;  /* 0x0000000a000b7305 */ /* 0x000064000021f000 */
[----:B0-----:R-:W-:Y:S01]  /*03d0*/  IMAD.MOV.U32 R10, RZ, RZ, RZ ;  /* 0x000000ffff0a7224 */ /* 0x001fe200078e00ff */
[----:B-1----:R-:W-:-:S05]  /*03e0*/  IADD3 R9, PT, PT, RZ, -R11, RZ ;  /* 0x8000000bff097210 */ /* 0x002fca0007ffe0ff */
[----:B------:R-:W-:-:S04]  /*03f0*/  IMAD R9, R9, R8, RZ ;  /* 0x0000000809097224 */ /* 0x000fc800078e02ff */
[----:B------:R-:W-:Y:S01]  /*0400*/  IMAD.HI.U32 R11, R11, R9, R10 ;  /* 0x000000090b0b7227 */ /* 0x000fe200078e000a */
[----:B------:R-:W-:-:S03]  /*0410*/  LOP3.LUT R10, RZ, R0, RZ, 0x33, !PT ;  /* 0x00000000ff0a7212 */ /* 0x000fc600078e33ff */
[----:B------:R-:W-:-:S04]  /*0420*/  IMAD.MOV.U32 R9, RZ, RZ, R12 ;  /* 0x000000ffff097224 */ /* 0x000fc800078e000c */
[----:B------:R-:W-:-:S05]  /*0430*/  IMAD.HI.U32 R11, R11, R9, RZ ;  /* 0x000000090b0b7227 */ /* 0x000fca00078e00ff */
[----:B------:R-:W-:-:S05]  /*0440*/  IADD3 R5, PT, PT, -R11, RZ, RZ ;  /* 0x000000ff0b057210 */ /* 0x000fca0007ffe1ff */
[----:B------:R-:W-:Y:S01]  /*0450*/  IMAD R9, R8, R5, R9 ;  /* 0x0000000508097224 */ /* 0x000fe200078e0209 */
[----:B------:R-:W-:-:S04]  /*0460*/  LOP3.LUT R5, R3, R0, RZ, 0x3c, !PT ;  /* 0x0000000003057212 */ /* 0x000fc800078e3cff */
[----:B------:R-:W-:Y:S02]  /*0470*/  ISETP.GT.U32.AND P1, PT, R8, R9, PT ;  /* 0x000000090800720c */ /* 0x000fe40003f24070 */
[----:B------:R-:W-:Y:S01]  /*0480*/  ISETP.GE.AND P2, PT, R5, RZ, PT ;  /* 0x000000ff0500720c */ /* 0x000fe20003f46270 */
[----:B------:R-:W-:-:S04]  /*0490*/  VIADD R5, R0, UR5 ;  /* 0x0000000500057c36 */ /* 0x000fc80008000000 */
[----:B------:R-:W-:Y:S02]  /*04a0*/  IMAD R6, R5, UR10, R2 ;  /* 0x0000000a05067c24 */ /* 0x000fe4000f8e0202 */
[----:B------:R-:W-:-:S04]  /*04b0*/  IMAD.MOV.U32 R5, RZ, RZ, RZ ;  /* 0x000000ffff057224 */ /* 0x000fc800078e00ff */
[----:B------:R-:W-:Y:S02]  /*04c0*/  @!P1 IMAD.IADD R9, R9, 0x1, -R8 ;  /* 0x0000000109099824 */ /* 0x000fe400078e0a08 */
[----:B------:R-:W-:-:S03]  /*04d0*/  @!P1 VIADD R11, R11, 0x1 ;  /* 0x000000010b0b9836 */ /* 0x000fc60000000000 */
[----:B------:R-:W-:-:S13]  /*04e0*/  ISETP.GE.U32.AND P0, PT, R9, R8, PT ;  /* 0x000000080900720c */ /* 0x000fda0003f06070 */
[----:B------:R-:W-:Y:S02]  /*04f0*/  @P0 IADD3 R11, PT, PT, R11, 0x1, RZ ;  /* 0x000000010b0b0810 */ /* 0x000fe40007ffe0ff */
[----:B------:R-:W-:-:S03]  /*0500*/  ISETP.NE.AND P0, PT, R0, RZ, PT ;  /* 0x000000ff0000720c */ /* 0x000fc60003f05270 */
[----:B------:R-:W-:-:S05]  /*0510*/  @!P2 IMAD.MOV R11, RZ, RZ, -R11 ;  /* 0x000000ffff0ba224 */ /* 0x000fca00078e0a0b */
[----:B------:R-:W-:Y:S01]  /*0520*/  SEL R12, R10, R11, !P0 ;  /* 0x0000000b0a0c7207 */ /* 0x000fe20004000000 */
[-CC-:B------:R-:W-:Y:S02]  /*0530*/  IMAD R11, R6, R7.reuse, R3.reuse ;  /* 0x00000007060b7224 */ /* 0x180fe400078e0203 */
[----:B------:R-:W-:Y:S02]  /*0540*/  IMAD R6, R2, R7, R3 ;  /* 0x0000000702067224 */ /* 0x000fe400078e0203 */
[----:B------:R-:W-:Y:S01]  /*0550*/  IMAD R7, R12, UR10, R11 ;  /* 0x0000000a0c077c24 */ /* 0x000fe2000f8e020b */
[----:B--2---:R-:W-:Y:S06]  /*0560*/  BRA.U !UP0, `(.L_x_0) ;  /* 0x0000001108507547 */ /* 0x004fec000b800000 */
[----:B------:R-:W-:Y:S01]  /*0570*/  ISETP.GE.AND P2, PT, R3, RZ, PT ;  /* 0x000000ff0300720c */ /* 0x000fe20003f46270 */
[----:B------:R-:W-:Y:S01]  /*0580*/  UIMAD UR12, UR9, UR9, URZ ;  /* 0x00000009090c72a4 */ /* 0x000fe2000f8e02ff */
[-C--:B------:R-:W-:Y:S01]  /*0590*/  ISETP.GT.U32.AND P1, PT, R8, R9.reuse, PT ;  /* 0x000000090800720c */ /* 0x080fe20003f24070 */
[----:B------:R-:W-:Y:S01]  /*05a0*/  IMAD.IADD R8, R9, 0x1, -R8 ;  /* 0x0000000109087824 */ /* 0x000fe200078e0a08 */
[----:B------:R-:W-:Y:S01]  /*05b0*/  ULEA.HI UR6, UR9, UR9, URZ, 0x1 ;  /* 0x0000000909067291 */ /* 0x000fe2000f8f08ff */
[----:B------:R-:W-:Y:S01]  /*05c0*/  MOV R16, RZ ;  /* 0x000000ff00107202 */ /* 0x000fe20000000f00 */
[----:B------:R-:W-:Y:S01]  /*05d0*/  UISETP.LT.U32.AND UP0, UPT, UR12, 0x1, UPT ;  /* 0x000000010c00788c */ /* 0x000fe2000bf01070 */
[----:B------:R-:W-:Y:S01]  /*05e0*/  IMAD.MOV.U32 R18, RZ, RZ, RZ ;  /* 0x000000ffff127224 */ /* 0x000fe200078e00ff */
[----:B------:R-:W-:Y:S01]  /*05f0*/  SEL R9, R8, R9, !P1 ;  /* 0x0000000908097207 */ /* 0x000fe20004800000 */
[----:B------:R-:W-:Y:S01]  /*0600*/  USHF.R.S32.HI UR6, URZ, 0x1, UR6 ;  /* 0x00000001ff067899 */ /* 0x000fe20008011406 */
[----:B------:R-:W-:Y:S01]  /*0610*/  IMAD.MOV.U32 R8, RZ, RZ, RZ ;  /* 0x000000ffff087224 */ /* 0x000fe200078e00ff */
[----:B------:R-:W-:-:S02]  /*0620*/  USEL UR7, UR12, 0x1, !UP0 ;  /* 0x000000010c077887 */ /* 0x000fc4000c000000 */
[----:B------:R-:W-:Y:S01]  /*0630*/  UISETP.GE.U32.AND UP0, UPT, UR12, 0x4, UPT ;  /* 0x000000040c00788c */ /* 0x000fe2000bf06070 */
[----:B------:R-:W-:-:S04]  /*0640*/  @!P2 IADD3 R9, PT, PT, -R9, RZ, RZ ;  /* 0x000000ff0909a210 */ /* 0x000fc80007ffe1ff */
[----:B------:R-:W-:Y:S01]  /*0650*/  SEL R11, R10, R9, !P0 ;  /* 0x000000090a0b7207 */ /* 0x000fe20004000000 */
[----:B------:R-:W-:Y:S01]  /*0660*/  VIADD R9, R12, UR6 ;  /* 0x000000060c097c36 */ /* 0x000fe20008000000 */
[----:B------:R-:W-:Y:S02]  /*0670*/  IADD3 R10, PT, PT, R0, UR10, RZ ;  /* 0x0000000a000a7c10 */ /* 0x000fe4000fffe0ff */
[----:B------:R-:W-:Y:S01]  /*0680*/  IADD3 R11, PT, PT, R11, UR6, RZ ;  /* 0x000000060b0b7c10 */ /* 0x000fe2000fffe0ff */
[----:B------:R-:W-:Y:S06]  /*0690*/  BRA.U !UP0, `(.L_x_1) ;  /* 0x0000000d08147547 */ /* 0x000fec000b800000 */
[----:B------:R-:W-:Y:S01]  /*06a0*/  IABS R20, UR9 ;  /* 0x0000000900147c13 */ /* 0x000fe20008000000 */
[----:B------:R-:W-:Y:S02]  /*06b0*/  IMAD R0, R2, UR12, RZ ;  /* 0x0000000c02007c24 */ /* 0x000fe4000f8e02ff */
[----:B------:R-:W-:Y:S01]  /*06c0*/  HFMA2 R8, -RZ, RZ, 0, 0 ;  /* 0x00000000ff087431 */ /* 0x000fe200000001ff */
[----:B------:R-:W0:Y:S01]  /*06d0*/  LDCU UR9, c[0x0][0x3b0] ;  /* 0x00007600ff0977ac */ /* 0x000e220008000800 */
[----:B------:R-:W1:Y:S01]  /*06e0*/  I2F.RP R5, R20 ;  /* 0x0000001400057306 */ /* 0x000e620000209400 */
[----:B------:R-:W-:Y:S01]  /*06f0*/  IMAD R0, R4, R0, R13 ;  /* 0x0000000004007224 */ /* 0x000fe200078e020d */
[----:B------:R-:W2:Y:S04]  /*0700*/  LDCU.64 UR10, c[0x0][0x3b8] ;  /* 0x00007700ff0a77ac */ /* 0x000ea80008000a00 */
[----:B------:R-:W-:-:S02]  /*0710*/  IADD3 R23, PT, PT, R0, UR4, RZ ;  /* 0x0000000400177c10 */ /* 0x000fc4000fffe0ff */
[----:B-1----:R-:W1:Y:S02]  /*0720*/  MUFU.RCP R5, R5 ;  /* 0x0000000500057308 */ /* 0x002e640000001000 */
[----:B-1----:R-:W-:Y:S02]  /*0730*/  VIADD R14, R5, 0xffffffe ;  /* 0x0ffffffe050e7836 */ /* 0x002fe40000000000 */
[----:B------:R-:W-:-:S04]  /*0740*/  IMAD.MOV.U32 R5, RZ, RZ, RZ ;  /* 0x000000ffff057224 */ /* 0x000fc800078e00ff */
[----:B------:R1:W3:Y:S02]  /*0750*/  F2I.FTZ.U32.TRUNC.NTZ R15, R14 ;  /* 0x0000000e000f7305 */ /* 0x0002e4000021f000 */
[----:B-1----:R-:W-:Y:S01]  /*0760*/  IMAD.MOV.U32 R14, RZ, RZ, RZ ;  /* 0x000000ffff0e7224 */ /* 0x002fe200078e00ff */
[----:B---3--:R-:W-:-:S05]  /*0770*/  IADD3 R21, PT, PT, RZ, -R15, RZ ;  /* 0x8000000fff157210 */ /* 0x008fca0007ffe0ff */
[----:B------:R-:W-:-:S04]  /*0780*/  IMAD R21, R21, R20, RZ ;  /* 0x0000001415157224 */ /* 0x000fc800078e02ff */
[----:B0-2---:R-:W-:-:S07]  /*0790*/  IMAD.HI.U32 R21, R15, R21, R14 ;  /* 0x000000150f157227 */ /* 0x005fce00078e000e */
.L_x_2:
[----:B------:R-:W-:Y:S01]  /*07a0*/  IABS R13, R5 ;  /* 0x00000005000d7213 */ /* 0x000fe20000000000 */
[----:B------:R-:W-:Y:S01]  /*07b0*/  UMOV UR8, UR10 ;  /* 0x0000000a00087c82 */ /* 0x000fe20008000000 */
[----:B------:R-:W-:Y:S01]  /*07c0*/  IABS R24, UR9 ;  /* 0x0000000900187c13 */ /* 0x000fe20008000000 */
[----:B------:R-:W0:Y:S01]  /*07d0*/  LDC.64 R16, c[0x0][0x390] ;  /* 0x0000e400ff107b82 */ /* 0x000e220000000a00 */
[----:B------:R-:W-:Y:S01]  /*07e0*/  ISETP.NE.AND P2, PT, RZ, UR9, PT ;  /* 0x00000009ff007c0c */ /* 0x000fe2000bf45270 */
[----:B------:R-:W-:Y:S01]  /*07f0*/  IMAD.HI.U32 R21, R21, R13, RZ ;  /* 0x0000000d15157227 */ /* 0x000fe200078e00ff */
[----:B------:R-:W-:-:S03]  /*0800*/  LOP3.LUT R22, RZ, UR9, RZ, 0x33, !PT ;  /* 0x00000009ff167c12 */ /* 0x000fc6000f8e33ff */
[----:B------:R-:W-:-:S04]  /*0810*/  IMAD.MOV R0, RZ, RZ, -R21 ;  /* 0x000000ffff007224 */ /* 0x000fc800078e0a15 */
[----:B------:R-:W-:Y:S01]  /*0820*/  IMAD R13, R24, R0, R13 ;  /* 0x00000000180d7224 */ /* 0x000fe200078e020d */
[----:B------:R-:W-:-:S04]  /*0830*/  LOP3.LUT R0, R5, UR9, RZ, 0x3c, !PT ;  /* 0x0000000905007c12 */ /* 0x000fc8000f8e3cff */
[----:B------:R-:W-:Y:S02]  /*0840*/  ISETP.GT.U32.AND P1, PT, R20, R13, PT ;  /* 0x0000000d1400720c */ /* 0x000fe40003f24070 */
[----:B------:R-:W-:Y:S01]  /*0850*/  ISETP.GE.AND P3, PT, R0, RZ, PT ;  /* 0x000000ff0000720c */ /* 0x000fe20003f66270 */
[----:B------:R-:W-:Y:S02]  /*0860*/  IMAD.U32 R0, RZ, RZ, UR11 ;  /* 0x0000000bff007e24 */ /* 0x000fe4000f8e00ff */
[----:B0-----:R-:W-:-:S08]  /*0870*/  IMAD.WIDE R16, R23, 0x4, R16 ;  /* 0x0000000417107825 */ /* 0x001fd000078e0210 */
[----:B------:R-:W-:Y:S01]  /*0880*/  @!P1 IADD3 R13, PT, PT, R13, -R24, RZ ;  /* 0x800000180d0d9210 */ /* 0x000fe20007ffe0ff */
[----:B------:R-:W-:-:S03]  /*0890*/  @!P1 VIADD R21, R21, 0x1 ;  /* 0x0000000115159836 */ /* 0x000fc60000000000 */
[----:B------:R-:W-:-:S13]  /*08a0*/  ISETP.GE.U32.AND P0, PT, R13, R20, PT ;  /* 0x000000140d00720c */ /* 0x000fda0003f06070 */
[----:B------:R-:W-:-:S05]  /*08b0*/  @P0 IADD3 R21, PT, PT, R21, 0x1, RZ ;  /* 0x0000000115150810 */ /* 0x000fca0007ffe0ff */
[----:B------:R-:W-:-:S05]  /*08c0*/  @!P3 IMAD.MOV R21, RZ, RZ, -R21 ;  /* 0x000000ffff15b224 */ /* 0x000fca00078e0a15 */
[----:B------:R-:W-:-:S04]  /*08d0*/  SEL R26, R22, R21, !P2 ;  /* 0x00000015161a7207 */ /* 0x000fc80005000000 */
[----:B------:R-:W-:Y:S02]  /*08e0*/  IADD3 R20, PT, PT, -R26, RZ, RZ ;  /* 0x000000ff1a147210 */ /* 0x000fe40007ffe1ff */
[----:B------:R-:W-:-:S03]  /*08f0*/  IADD3 R12, PT, PT, R9, -R26, RZ ;  /* 0x8000001a090c7210 */ /* 0x000fc60007ffe0ff */
[----:B------:R-:W-:Y:S01]  /*0900*/  IMAD R20, R20, UR9, R5 ;  /* 0x0000000914147c24 */ /* 0x000fe2000f8e0205 */
[----:B------:R-:W-:-:S03]  /*0910*/  ISETP.GE.AND P0, PT, R12, UR8, PT ;  /* 0x000000080c007c0c */ /* 0x000fc6000bf06270 */
[----:B------:R-:W-:Y:S01]  /*0920*/  IMAD.IADD R13, R11, 0x1, -R20 ;  /* 0x000000010b0d7824 */ /* 0x000fe200078e0a14 */
[----:B------:R-:W-:-:S04]  /*0930*/  ISETP.GT.AND P0, PT, R12, -0x1, !P0 ;  /* 0xffffffff0c00780c */ /* 0x000fc80004704270 */
[----:B------:R-:W-:-:S04]  /*0940*/  ISETP.GE.AND P1, PT, R13, R0, PT ;  /* 0x000000000d00720c */ /* 0x000fc80003f26270 */
[----:B------:R-:W-:-:S04]  /*0950*/  ISETP.GT.AND P1, PT, R13, -0x1, !P1 ;  /* 0xffffffff0d00780c */ /* 0x000fc80004f24270 */
[----:B------:R-:W-:-:S13]  /*0960*/  PLOP3.LUT P0, PT, P0, P1, PT, 0x80, 0x8 ;  /* 0x000000000008781c */ /* 0x000fda0000703070 */
[----:B------:R-:W0:Y:S01]  /*0970*/  @P0 LDC.64 R12, c[0x0][0x398] ;  /* 0x0000e600ff0c0b82 */ /* 0x000e220000000a00 */
[----:B------:R-:W-:Y:S02]  /*0980*/  @P0 IADD3 R15, PT, PT, -R26, UR6, RZ ;  /* 0x000000061a0f0c10 */ /* 0x000fe4000fffe1ff */
[----:B------:R-:W-:-:S05]  /*0990*/  @P0 IADD3 R14, PT, PT, -R20, UR6, RZ ;  /* 0x00000006140e0c10 */ /* 0x000fca000fffe1ff */
[----:B------:R-:W-:-:S05]  /*09a0*/  @P0 IMAD R15, R15, R0, R14 ;  /* 0x000000000f0f0224 */ /* 0x000fca00078e020e */
[----:B------:R-:W-:Y:S01]  /*09b0*/  @P0 IADD3 R19, PT, PT, R6, R15, RZ ;  /* 0x0000000f06130210 */ /* 0x000fe20007ffe0ff */
[----:B------:R-:W-:-:S06]  /*09c0*/  @P0 IMAD.WIDE R14, R15, 0x4, R16 ;  /* 0x000000040f0e0825 */ /* 0x000fcc00078e0210 */
[----:B------:R1:W2:Y:S01]  /*09d0*/  @P0 LDG.E R15, desc[UR14][R14.64] ;  /* 0x0000000e0e0f0981 */ /* 0x0002a2000c1e1900 */
[----:B0-----:R-:W-:-:S06]  /*09e0*/  @P0 IMAD.WIDE R12, R19, 0x4, R12 ;  /* 0x00000004130c0825 */ /* 0x001fcc00078e020c */
[----:B------:R-:W2:Y:S01]  /*09f0*/  @P0 LDG.E R12, desc[UR14][R12.64] ;  /* 0x0000000e0c0c0981 */ /* 0x000ea2000c1e1900 */
[----:B------:R-:W0:Y:S08]  /*0a00*/  I2F.RP R19, R24 ;  /* 0x0000001800137306 */ /* 0x000e300000209400 */
[----:B0-----:R-:W0:Y:S02]  /*0a10*/  MUFU.RCP R19, R19 ;  /* 0x0000001300137308 */ /* 0x001e240000001000 */
[----:B0-----:R-:W-:-:S02]  /*0a20*/  VIADD R25, R19, 0xffffffe ;  /* 0x0ffffffe13197836 */ /* 0x001fc40000000000 */
[----:B------:R-:W-:Y:S01]  /*0a30*/  IMAD.MOV.U32 R28, RZ, RZ, RZ ;  /* 0x000000ffff1c7224 */ /* 0x000fe200078e00ff */
[----:B------:R0:W3:Y:S03]  /*0a40*/  LDG.E R19, desc[UR14][R16.64] ;  /* 0x0000000e10137981 */ /* 0x0000e6000c1e1900 */
[----:B------:R-:W4:Y:S02]  /*0a50*/  F2I.FTZ.U32.TRUNC.NTZ R29, R25 ;  /* 0x00000019001d7305 */ /* 0x000f24000021f000 */
[----:B----4-:R-:W-:-:S05]  /*0a60*/  IADD3 R21, PT, PT, RZ, -R29, RZ ;  /* 0x8000001dff157210 */ /* 0x010fca0007ffe0ff */
[----:B------:R-:W-:-:S04]  /*0a70*/  IMAD R21, R21, R24, RZ ;  /* 0x0000001815157224 */ /* 0x000fc800078e02ff */
[----:B------:R-:W-:Y:S01]  /*0a80*/  IMAD.HI.U32 R21, R29, R21, R28 ;  /* 0x000000151d157227 */ /* 0x000fe200078e001c */
[----:B------:R-:W-:-:S04]  /*0a90*/  IADD3 R28, PT, PT, R5, 0x1, RZ ;  /* 0x00000001051c7810 */ /* 0x000fc80007ffe0ff */
[----:B------:R-:W-:-:S05]  /*0aa0*/  IABS R29, R28 ;  /* 0x0000001c001d7213 */ /* 0x000fca0000000000 */
[----:B------:R-:W-:-:S04]  /*0ab0*/  IMAD.HI.U32 R27, R21, R29, RZ ;  /* 0x0000001d151b7227 */ /* 0x000fc800078e00ff */
[----:B-1----:R-:W-:-:S04]  /*0ac0*/  IMAD.MOV R14, RZ, RZ, -R27 ;  /* 0x000000ffff0e7224 */ /* 0x002fc800078e0a1b */
[----:B------:R-:W-:Y:S02]  /*0ad0*/  IMAD R29, R24, R14, R29 ;  /* 0x0000000e181d7224 */ /* 0x000fe400078e021d */
[----:B0-----:R-:W-:-:S04]  /*0ae0*/  IMAD.WIDE R16, R2, 0x4, R16 ;  /* 0x0000000402107825 */ /* 0x001fc800078e0210 */
[----:B--2---:R-:W-:Y:S02]  /*0af0*/  @P0 FFMA R8, R15, R12, R8 ;  /* 0x0000000c0f080223 */ /* 0x004fe40000000008 */
[----:B------:R-:W0:Y:S01]  /*0b00*/  LDC.64 R12, c[0x0][0x3a0] ;  /* 0x0000e800ff0c7b82 */ /* 0x000e220000000a00 */
[----:B------:R-:W-:-:S05]  /*0b10*/  IMAD R15, R26, R10, R7 ;  /* 0x0000000a1a0f7224 */ /* 0x000fca00078e0207 */
[----:B------:R-:W-:Y:S01]  /*0b20*/  IADD3 R15, PT, PT, R15, R20, RZ ;  /* 0x000000140f0f7210 */ /* 0x000fe20007ffe0ff */
[----:B------:R-:W-:-:S05]  /*0b30*/  IMAD.MOV.U32 R20, RZ, RZ, R24 ;  /* 0x000000ffff147224 */ /* 0x000fca00078e0018 */
[----:B------:R-:W-:Y:S01]  /*0b40*/  ISETP.GT.U32.AND P1, PT, R20, R29, PT ;  /* 0x0000001d1400720c */ /* 0x000fe20003f24070 */
[----:B0-----:R-:W-:-:S05]  /*0b50*/  IMAD.WIDE R14, R15, 0x4, R12 ;  /* 0x000000040f0e7825 */ /* 0x001fca00078e020c */
[----:B------:R0:W3:Y:S07]  /*0b60*/  LDG.E R25, desc[UR14][R14.64] ;  /* 0x0000000e0e197981 */ /* 0x0000ee000c1e1900 */
[----:B------:R-:W-:Y:S02]  /*0b70*/  @!P1 IADD3 R29, PT, PT, R29, -R24, RZ ;  /* 0x800000181d1d9210 */ /* 0x000fe40007ffe0ff */
[----:B------:R-:W-:Y:S02]  /*0b80*/  LOP3.LUT R26, R28, UR9, RZ, 0x3c, !PT ;  /* 0x000000091c1a7c12 */ /* 0x000fe4000f8e3cff */
[----:B------:R-:W-:-:S02]  /*0b90*/  ISETP.GE.U32.AND P0, PT, R29, R20, PT ;  /* 0x000000141d00720c */ /* 0x000fc40003f06070 */
[----:B------:R-:W-:Y:S01]  /*0ba0*/  ISETP.GE.AND P3, PT, R26, RZ, PT ;  /* 0x000000ff1a00720c */ /* 0x000fe20003f66270 */
[----:B------:R-:W-:-:S10]  /*0bb0*/  @!P1 VIADD R27, R27, 0x1 ;  /* 0x000000011b1b9836 */ /* 0x000fd40000000000 */
[----:B------:R-:W-:-:S05]  /*0bc0*/  @P0 IADD3 R27, PT, PT, R27, 0x1, RZ ;  /* 0x000000011b1b0810 */ /* 0x000fca0007ffe0ff */
[----:B------:R-:W-:-:S05]  /*0bd0*/  @!P3 IMAD.MOV R27, RZ, RZ, -R27 ;  /* 0x000000ffff1bb224 */ /* 0x000fca00078e0a1b */
[----:B------:R-:W-:Y:S02]  /*0be0*/  SEL R26, R22, R27, !P2 ;  /* 0x0000001b161a7207 */ /* 0x000fe40005000000 */
[----:B------:R-:W2:Y:S02]  /*0bf0*/  LDG.E R27, desc[UR14][R16.64] ;  /* 0x0000000e101b7981 */ /* 0x000ea4000c1e1900 */
[----:B0-----:R-:W-:-:S05]  /*0c00*/  IADD3 R15, PT, PT, -R26, RZ, RZ ;  /* 0x000000ff1a0f7210 */ /* 0x001fca0007ffe1ff */
[----:B------:R-:W-:Y:S02]  /*0c10*/  IMAD R28, R15, UR9, R28 ;  /* 0x000000090f1c7c24 */ /* 0x000fe4000f8e021c */
[----:B------:R-:W-:-:S04]  /*0c20*/  IMAD R15, R26, R10, R7 ;  /* 0x0000000a1a0f7224 */ /* 0x000fc800078e0207 */
[----:B------:R-:W-:-:S04]  /*0c30*/  IMAD.IADD R15, R15, 0x1, R28 ;  /* 0x000000010f0f7824 */ /* 0x000fc800078e021c */
[----:B------:R-:W-:-:S05]  /*0c40*/  IMAD.WIDE R14, R15, 0x4, R12 ;  /* 0x000000040f0e7825 */ /* 0x000fca00078e020c */
[----:B------:R0:W2:Y:S01]  /*0c50*/  LDG.E R29, desc[UR14][R14.64] ;  /* 0x0000000e0e1d7981 */ /* 0x0000a2000c1e1900 */
[----:B---3--:R-:W-:Y:S01]  /*0c60*/  FFMA R18, R19, R25, R18 ;  /* 0x0000001913127223 */ /* 0x008fe20000000012 */
[----:B------:R-:W-:-:S04]  /*0c70*/  IADD3 R19, PT, PT, R9, -R26, RZ ;  /* 0x8000001a09137210 */ /* 0x000fc80007ffe0ff */
[----:B------:R-:W-:-:S04]  /*0c80*/  ISETP.GE.AND P0, PT, R19, UR8, PT ;  /* 0x0000000813007c0c */ /* 0x000fc8000bf06270 */
[----:B------:R-:W-:Y:S01]  /*0c90*/  ISETP.GT.AND P0, PT, R19, -0x1, !P0 ;  /* 0xffffffff1300780c */ /* 0x000fe20004704270 */
[----:B------:R-:W-:-:S05]  /*0ca0*/  IMAD.IADD R19, R11, 0x1, -R28 ;  /* 0x000000010b137824 */ /* 0x000fca00078e0a1c */
[----:B------:R-:W-:-:S04]  /*0cb0*/  ISETP.GE.AND P1, PT, R19, R0, PT ;  /* 0x000000001300720c */ /* 0x000fc80003f26270 */
[----:B------:R-:W-:-:S04]  /*0cc0*/  ISETP.GT.AND P1, PT, R19, -0x1, !P1 ;  /* 0xffffffff1300780c */ /* 0x000fc80004f24270 */
[----:B------:R-:W-:-:S13]  /*0cd0*/  PLOP3.LUT P0, PT, P0, P1, PT, 0x80, 0x8 ;  /* 0x000000000008781c */ /* 0x000fda0000703070 */
[----:B0-----:R-:W0:Y:S01]  /*0ce0*/  @P0 LDC.64 R14, c[0x0][0x398] ;  /* 0x0000e600ff0e0b82 */ /* 0x001e220000000a00 */
[----:B------:R-:W-:Y:S02]  /*0cf0*/  @P0 IADD3 R19, PT, PT, -R26, UR6, RZ ;  /* 0x000000061a130c10 */ /* 0x000fe4000fffe1ff */
[----:B------:R-:W-:-:S05]  /*0d00*/  @P0 IADD3 R28, PT, PT, -R28, UR6, RZ ;  /* 0x000000061c1c0c10 */ /* 0x000fca000fffe1ff */
[----:B------:R-:W-:Y:S02]  /*0d10*/  @P0 IMAD R19, R19, R0, R28 ;  /* 0x0000000013130224 */ /* 0x000fe400078e021c */
[----:B------:R-:W-:-:S03]  /*0d20*/  VIADD R28, R5, 0x2 ;  /* 0x00000002051c7836 */ /* 0x000fc60000000000 */
[----:B------:R-:W-:Y:S01]  /*0d30*/  @P0 IADD3 R25, PT, PT, R6, R19, RZ ;  /* 0x0000001306190210 */ /* 0x000fe20007ffe0ff */
[----:B--2---:R-:W-:Y:S01]  /*0d40*/  FFMA R18, R27, R29, R18 ;  /* 0x0000001d1b127223 */ /* 0x004fe20000000012 */
[----:B------:R-:W-:Y:S01]  /*0d50*/  IABS R29, R28 ;  /* 0x0000001c001d7213 */ /* 0x000fe20000000000 */
[----:B------:R-:W-:-:S04]  /*0d60*/  @P0 IMAD.WIDE R26, R19, 0x4, R16 ;  /* 0x00000004131a0825 */ /* 0x000fc800078e0210 */
[----:B------:R-:W-:Y:S02]  /*0d70*/  IMAD.HI.U32 R19, R21, R29, RZ ;  /* 0x0000001d15137227 */ /* 0x000fe400078e00ff */
[----:B------:R-:W2:Y:S02]  /*0d80*/  @P0 LDG.E R27, desc[UR14][R26.64] ;  /* 0x0000000e1a1b0981 */ /* 0x000ea4000c1e1900 */
[----:B0-----:R-:W-:-:S05]  /*0d90*/  @P0 IMAD.WIDE R14, R25, 0x4, R14 ;  /* 0x00000004190e0825 */ /* 0x001fca00078e020e */
[----:B------:R0:W2:Y:S02]  /*0da0*/  @P0 LDG.E R25, desc[UR14][R14.64] ;  /* 0x0000000e0e190981 */ /* 0x0000a4000c1e1900 */
[----:B0-----:R-:W-:-:S05]  /*0db0*/  IADD3 R14, PT, PT, -R19, RZ, RZ ;  /* 0x000000ff130e7210 */ /* 0x001fca0007ffe1ff */
[----:B------:R-:W-:-:S05]  /*0dc0*/  IMAD R29, R24, R14, R29 ;  /* 0x0000000e181d7224 */ /* 0x000fca00078e021d */
[----:B------:R-:W-:Y:S02]  /*0dd0*/  ISETP.GT.U32.AND P3, PT, R20, R29, PT ;  /* 0x0000001d1400720c */ /* 0x000fe40003f64070 */
[----:B------:R-:W-:-:S11]  /*0de0*/  LOP3.LUT R14, R28, UR9, RZ, 0x3c, !PT ;  /* 0x000000091c0e7c12 */ /* 0x000fd6000f8e3cff */
[----:B------:R-:W-:-:S05]  /*0df0*/  @!P3 IMAD.IADD R29, R29, 0x1, -R24 ;  /* 0x000000011d1db824 */ /* 0x000fca00078e0a18 */
[----:B------:R-:W-:Y:S02]  /*0e00*/  ISETP.GE.U32.AND P1, PT, R29, R20, PT ;  /* 0x000000141d00720c */ /* 0x000fe40003f26070 */
[----:B------:R-:W-:Y:S02]  /*0e10*/  ISETP.GE.AND P4, PT, R14, RZ, PT ;  /* 0x000000ff0e00720c */ /* 0x000fe40003f86270 */
[----:B------:R-:W-:-:S09]  /*0e20*/  @!P3 IADD3 R19, PT, PT, R19, 0x1, RZ ;  /* 0x000000011313b810 */ /* 0x000fd20007ffe0ff */
[----:B------:R-:W-:-:S05]  /*0e30*/  @P1 VIADD R19, R19, 0x1 ;  /* 0x0000000113131836 */ /* 0x000fca0000000000 */
[----:B------:R-:W-:-:S04]  /*0e40*/  @!P4 IADD3 R19, PT, PT, -R19, RZ, RZ ;  /* 0x000000ff1313c210 */ /* 0x000fc80007ffe1ff */
[----:B------:R-:W-:-:S05]  /*0e50*/  SEL R26, R22, R19, !P2 ;  /* 0x00000013161a7207 */ /* 0x000fca0005000000 */
[----:B------:R-:W-:-:S04]  /*0e60*/  IMAD.MOV R15, RZ, RZ, -R26 ;  /* 0x000000ffff0f7224 */ /* 0x000fc800078e0a1a */
[----:B------:R-:W-:Y:S02]  /*0e70*/  IMAD R28, R15, UR9, R28 ;  /* 0x000000090f1c7c24 */ /* 0x000fe4000f8e021c */
[----:B------:R-:W-:-:S05]  /*0e80*/  IMAD R15, R26, R10, R7 ;  /* 0x0000000a1a0f7224 */ /* 0x000fca00078e0207 */
[----:B------:R-:W-:Y:S01]  /*0e90*/  IADD3 R19, PT, PT, R15, R28, RZ ;  /* 0x0000001c0f137210 */ /* 0x000fe20007ffe0ff */
[----:B------:R-:W-:-:S04]  /*0ea0*/  IMAD.WIDE R14, R2, 0x4, R16 ;  /* 0x00000004020e7825 */ /* 0x000fc800078e0210 */
[----:B------:R-:W-:Y:S02]  /*0eb0*/  IMAD.WIDE R16, R19, 0x4, R12 ;  /* 0x0000000413107825 */ /* 0x000fe400078e020c */
[----:B------:R-:W3:Y:S04]  /*0ec0*/  LDG.E R19, desc[UR14][R14.64] ;  /* 0x0000000e0e137981 */ /* 0x000ee8000c1e1900 */
[----:B------:R0:W3:Y:S01]  /*0ed0*/  LDG.E R29, desc[UR14][R16.64] ;  /* 0x0000000e101d7981 */ /* 0x0000e2000c1e1900 */
[----:B--2---:R-:W-:Y:S01]  /*0ee0*/  @P0 FFMA R8, R27, R25, R8 ;  /* 0x000000191b080223 */ /* 0x004fe20000000008 */
[----:B------:R-:W-:-:S05]  /*0ef0*/  IMAD.IADD R25, R9, 0x1, -R26 ;  /* 0x0000000109197824 */ /* 0x000fca00078e0a1a */
[----:B------:R-:W-:-:S04]  /*0f00*/  ISETP.GE.AND P0, PT, R25, UR8, PT ;  /* 0x0000000819007c0c */ /* 0x000fc8000bf06270 */
[----:B------:R-:W-:Y:S02]  /*0f10*/  ISETP.GT.AND P0, PT, R25, -0x1, !P0 ;  /* 0xffffffff1900780c */ /* 0x000fe40004704270 */
[----:B------:R-:W-:-:S04]  /*0f20*/  IADD3 R25, PT, PT, R11, -R28, RZ ;  /* 0x8000001c0b197210 */ /* 0x000fc80007ffe0ff */
[----:B------:R-:W-:-:S04]  /*0f30*/  ISETP.GE.AND P1, PT, R25, R0, PT ;  /* 0x000000001900720c */ /* 0x000fc80003f26270 */
[----:B------:R-:W-:-:S04]  /*0f40*/  ISETP.GT.AND P1, PT, R25, -0x1, !P1 ;  /* 0xffffffff1900780c */ /* 0x000fc80004f24270 */
[----:B------:R-:W-:-:S13]  /*0f50*/  PLOP3.LUT P0, PT, P0, P1, PT, 0x80, 0x8 ;  /* 0x000000000008781c */ /* 0x000fda0000703070 */
[----:B0-----:R-:W0:Y:S01]  /*0f60*/  @P0 LDC.64 R16, c[0x0][0x398] ;  /* 0x0000e600ff100b82 */ /* 0x001e220000000a00 */
[----:B------:R-:W-:Y:S02]  /*0f70*/  @P0 IADD3 R27, PT, PT, -R26, UR6, RZ ;  /* 0x000000061a1b0c10 */ /* 0x000fe4000fffe1ff */
[----:B------:R-:W-:-:S05]  /*0f80*/  @P0 IADD3 R28, PT, PT, -R28, UR6, RZ ;  /* 0x000000061c1c0c10 */ /* 0x000fca000fffe1ff */
[----:B------:R-:W-:Y:S02]  /*0f90*/  @P0 IMAD R27, R27, R0, R28 ;  /* 0x000000001b1b0224 */ /* 0x000fe400078e021c */
[----:B---3--:R-:W-:Y:S02]  /*0fa0*/  FFMA R25, R19, R29, R18 ;  /* 0x0000001d13197223 */ /* 0x008fe40000000012 */
[----:B------:R-:W-:-:S04]  /*0fb0*/  @P0 IMAD.IADD R19, R6, 0x1, R27 ;  /* 0x0000000106130824 */ /* 0x000fc800078e021b */
[----:B0-----:R-:W-:-:S04]  /*0fc0*/  @P0 IMAD.WIDE R16, R19, 0x4, R16 ;  /* 0x0000000413100825 */ /* 0x001fc800078e0210 */
[----:B------:R-:W-:Y:S02]  /*0fd0*/  @P0 IMAD.WIDE R18, R27, 0x4, R14 ;  /* 0x000000041b120825 */ /* 0x000fe400078e020e */
[----:B------:R-:W2:Y:S04]  /*0fe0*/  @P0 LDG.E R16, desc[UR14][R16.64] ;  /* 0x0000000e10100981 */ /* 0x000ea8000c1e1900 */
[----:B------:R-:W2:Y:S01]  /*0ff0*/  @P0 LDG.E R19, desc[UR14][R18.64] ;  /* 0x0000000e12130981 */ /* 0x000ea2000c1e1900 */
[----:B------:R-:W-:-:S04]  /*1000*/  IADD3 R26, PT, PT, R5, 0x3, RZ ;  /* 0x00000003051a7810 */ /* 0x000fc80007ffe0ff */
[----:B------:R-:W-:-:S05]  /*1010*/  IABS R29, R26 ;  /* 0x0000001a001d7213 */ /* 0x000fca0000000000 */
[----:B------:R-:W-:-:S04]  /*1020*/  IMAD.HI.U32 R27, R21, R29, RZ ;  /* 0x0000001d151b7227 */ /* 0x000fc800078e00ff */
[----:B------:R-:W-:-:S04]  /*1030*/  IMAD.MOV R28, RZ, RZ, -R27 ;  /* 0x000000ffff1c7224 */ /* 0x000fc800078e0a1b */
[----:B------:R-:W-:-:S05]  /*1040*/  IMAD R29, R24, R28, R29 ;  /* 0x0000001c181d7224 */ /* 0x000fca00078e021d */
[----:B------:R-:W-:-:S13]  /*1050*/  ISETP.GT.U32.AND P1, PT, R20, R29, PT ;  /* 0x0000001d1400720c */ /* 0x000fda0003f24070 */
[----:B------:R-:W-:Y:S01]  /*1060*/  @!P1 IADD3 R29, PT, PT, R29, -R24, RZ ;  /* 0x800000181d1d9210 */ /* 0x000fe20007ffe0ff */
[----:B------:R-:W-:Y:S02]  /*1070*/  @!P1 VIADD R27, R27, 0x1 ;  /* 0x000000011b1b9836 */ /* 0x000fe40000000000 */
[----:B------:R-:W-:-:S04]  /*1080*/  IMAD.WIDE R14, R2, 0x4, R14 ;  /* 0x00000004020e7825 */ /* 0x000fc800078e020e */
[----:B--2---:R-:W-:Y:S01]  /*1090*/  @P0 FFMA R8, R19, R16, R8 ;  /* 0x0000001013080223 */ /* 0x004fe20000000008 */
[----:B------:R-:W-:Y:S02]  /*10a0*/  ISETP.GE.U32.AND P0, PT, R29, R20, PT ;  /* 0x000000141d00720c */ /* 0x000fe40003f06070 */
[----:B------:R-:W-:-:S04]  /*10b0*/  LOP3.LUT R16, R26, UR9, RZ, 0x3c, !PT ;  /* 0x000000091a107c12 */ /* 0x000fc8000f8e3cff */
[----:B------:R-:W-:-:S07]  /*10c0*/  ISETP.GE.AND P3, PT, R16, RZ, PT ;  /* 0x000000ff1000720c */ /* 0x000fce0003f66270 */
[----:B------:R-:W-:-:S06]  /*10d0*/  @P0 IADD3 R27, PT, PT, R27, 0x1, RZ ;  /* 0x000000011b1b0810 */ /* 0x000fcc0007ffe0ff */
[----:B------:R-:W-:-:S05]  /*10e0*/  @!P3 IMAD.MOV R27, RZ, RZ, -R27 ;  /* 0x000000ffff1bb224 */ /* 0x000fca00078e0a1b */
[----:B------:R-:W-:-:S04]  /*10f0*/  SEL R18, R22, R27, !P2 ;  /* 0x0000001b16127207 */ /* 0x000fc80005000000 */
[----:B------:R-:W-:Y:S01]  /*1100*/  IADD3 R17, PT, PT, -R18, RZ, RZ ;  /* 0x000000ff12117210 */ /* 0x000fe20007ffe1ff */
[----:B------:R-:W-:-:S04]  /*1110*/  IMAD.IADD R16, R9, 0x1, -R18 ;  /* 0x0000000109107824 */ /* 0x000fc800078e0a12 */
[----:B------:R-:W-:Y:S01]  /*1120*/  IMAD R26, R17, UR9, R26 ;  /* 0x00000009111a7c24 */ /* 0x000fe2000f8e021a */
[----:B------:R-:W-:-:S04]  /*1130*/  ISETP.GE.AND P0, PT, R16, UR8, PT ;  /* 0x0000000810007c0c */ /* 0x000fc8000bf06270 */
[----:B------:R-:W-:-:S04]  /*1140*/  IADD3 R17, PT, PT, R11, -R26, RZ ;  /* 0x8000001a0b117210 */ /* 0x000fc80007ffe0ff */
[C---:B------:R-:W-:Y:S02]  /*1150*/  ISETP.GE.AND P1, PT, R17.reuse, R0, PT ;  /* 0x000000001100720c */ /* 0x040fe40003f26270 */
[----:B------:R-:W-:Y:S02]  /*1160*/  ISETP.GT.AND P0, PT, R16, -0x1, !P0 ;  /* 0xffffffff1000780c */ /* 0x000fe40004704270 */
[----:B------:R-:W-:-:S04]  /*1170*/  ISETP.GT.AND P1, PT, R17, -0x1, !P1 ;  /* 0xffffffff1100780c */ /* 0x000fc80004f24270 */
[----:B------:R-:W-:-:S13]  /*1180*/  PLOP3.LUT P0, PT, P0, P1, PT, 0x80, 0x8 ;  /* 0x000000000008781c */ /* 0x000fda0000703070 */
[----:B------:R-:W0:Y:S01]  /*1190*/  @P0 LDC.64 R16, c[0x0][0x398] ;  /* 0x0000e600ff100b82 */ /* 0x000e220000000a00 */
[----:B------:R-:W-:Y:S02]  /*11a0*/  @P0 IADD3 R19, PT, PT, -R18, UR6, RZ ;  /* 0x0000000612130c10 */ /* 0x000fe4000fffe1ff */
[----:B------:R-:W-:Y:S01]  /*11b0*/  @P0 IADD3 R22, PT, PT, -R26, UR6, RZ ;  /* 0x000000061a160c10 */ /* 0x000fe2000fffe1ff */
[----:B------:R-:W-:-:S04]  /*11c0*/  IMAD R18, R18, R10, R7 ;  /* 0x0000000a12127224 */ /* 0x000fc800078e0207 */
[----:B------:R-:W-:Y:S02]  /*11d0*/  @P0 IMAD R19, R19, R0, R22 ;  /* 0x0000000013130224 */ /* 0x000fe400078e0216 */
[----:B------:R-:W-:-:S03]  /*11e0*/  IMAD.IADD R27, R18, 0x1, R26 ;  /* 0x00000001121b7824 */ /* 0x000fc600078e021a */
[----:B------:R-:W-:Y:S01]  /*11f0*/  @P0 IADD3 R29, PT, PT, R6, R19, RZ ;  /* 0x00000013061d0210 */ /* 0x000fe20007ffe0ff */
[----:B------:R-:W-:-:S04]  /*1200*/  IMAD.WIDE R26, R27, 0x4, R12 ;  /* 0x000000041b1a7825 */ /* 0x000fc800078e020c */
[----:B------:R-:W-:Y:S02]  /*1210*/  @P0 IMAD.WIDE R12, R19, 0x4, R14 ;  /* 0x00000004130c0825 */ /* 0x000fe400078e020e */
[----:B------:R-:W2:Y:S02]  /*1220*/  LDG.E R14, desc[UR14][R14.64] ;  /* 0x0000000e0e0e7981 */ /* 0x000ea4000c1e1900 */
[----:B0-----:R-:W-:Y:S02]  /*1230*/  @P0 IMAD.WIDE R16, R29, 0x4, R16 ;  /* 0x000000041d100825 */ /* 0x001fe400078e0210 */
[----:B------:R-:W3:Y:S04]  /*1240*/  @P0 LDG.E R13, desc[UR14][R12.64] ;  /* 0x0000000e0c0d0981 */ /* 0x000ee8000c1e1900 */
[----:B------:R-:W2:Y:S04]  /*1250*/  LDG.E R26, desc[UR14][R26.64] ;  /* 0x0000000e1a1a7981 */ /* 0x000ea8000c1e1900 */
[----:B------:R-:W3:Y:S01]  /*1260*/  @P0 LDG.E R16, desc[UR14][R16.64] ;  /* 0x0000000e10100981 */ /* 0x000ee2000c1e1900 */
[----:B------:R-:W-:Y:S01]  /*1270*/  ULOP3.LUT UR12, UR7, 0xfffffffc, URZ, 0xc0, !UPT ;  /* 0xfffffffc070c7892 */ /* 0x000fe2000f8ec0ff */
[----:B------:R-:W-:-:S05]  /*1280*/  VIADD R5, R5, 0x4 ;  /* 0x0000000405057836 */ /* 0x000fca0000000000 */
[----:B------:R-:W-:Y:S02]  /*1290*/  ISETP.NE.AND P1, PT, R5, UR12, PT ;  /* 0x0000000c05007c0c */ /* 0x000fe4000bf25270 */
[----:B------:R-:W-:Y:S01]  /*12a0*/  LEA R23, R2, R23, 0x2 ;  /* 0x0000001702177211 */ /* 0x000fe200078e10ff */
[----:B--2---:R-:W-:Y:S01]  /*12b0*/  FFMA R18, R14, R26, R25 ;  /* 0x0000001a0e127223 */ /* 0x004fe20000000019 */
[----:B---3--:R-:W-:-:S09]  /*12c0*/  @P0 FFMA R8, R13, R16, R8 ;  /* 0x000000100d080223 */ /* 0x008fd20000000008 */
[----:B------:R-:W-:Y:S05]  /*12d0*/  @P1 BRA `(.L_x_2) ;  /* 0xfffffff400301947 */ /* 0x000fea000383ffff */
[----:B------:R-:W-:-:S07]  /*12e0*/  IMAD.U32 R16, RZ, RZ, UR12 ;  /* 0x0000000cff107e24 */ /* 0x000fce000f8e00ff */
.L_x_1:
[----:B------:R-:W-:Y:S01]  /*12f0*/  ULOP3.LUT UR7, UR7, 0x1, URZ, 0xc0, !UPT ;  /* 0x0000000107077892 */ /* 0x000fe2000f8ec0ff */
[----:B------:R-:W-:-:S03]  /*1300*/  MOV R5, R8 ;  /* 0x0000000800057202 */ /* 0x000fc60000000f00 */
[----:B------:R-:W-:-:S09]  /*1310*/  UISETP.NE.U32.AND UP0, UPT, UR7, 0x1, UPT ;  /* 0x000000010700788c */ /* 0x000fd2000bf05070 */
[----:B------:R-:W-:Y:S05]  /*1320*/  BRA.U UP0, `(.L_x_0) ;  /* 0x0000000100e07547 */ /* 0x000fea000b800000 */
[----:B------:R-:W-:Y:S01]  /*1330*/  IABS R15, UR9 ;  /* 0x00000009000f7c13 */ /* 0x000fe20008000000 */
[----:B------:R-:W-:-:S03]  /*1340*/  IMAD.MOV.U32 R12, RZ, RZ, RZ ;  /* 0x000000ffff0c7224 */ /* 0x000fc600078e00ff */
[----:B------:R-:W0:Y:S08]  /*1350*/  I2F.RP R14, R15 ;  /* 0x0000000f000e7306 */ /* 0x000e300000209400 */
[----:B0-----:R-:W0:Y:S02]  /*1360*/  MUFU.RCP R14, R14 ;  /* 0x0000000e000e7308 */ /* 0x001e240000001000 */
[----:B0-----:R-:W-:-:S06]  /*1370*/  VIADD R17, R14, 0xffffffe ;  /* 0x0ffffffe0e117836 */ /* 0x001fcc0000000000 */
[----:B------:R-:W0:Y:S02]  /*1380*/  F2I.FTZ.U32.TRUNC.NTZ R13, R17 ;  /* 0x00000011000d7305 */ /* 0x000e24000021f000 */
[----:B0-----:R-:W-:-:S05]  /*1390*/  IADD3 R8, PT, PT, RZ, -R13, RZ ;  /* 0x8000000dff087210 */ /* 0x001fca0007ffe0ff */
[----:B------:R-:W-:Y:S01]  /*13a0*/  IMAD R19, R8, R15, RZ ;  /* 0x0000000f08137224 */ /* 0x000fe200078e02ff */
[----:B------:R-:W-:-:S03]  /*13b0*/  IABS R8, R16 ;  /* 0x0000001000087213 */ /* 0x000fc60000000000 */
[----:B------:R-:W-:Y:S01]  /*13c0*/  IMAD.HI.U32 R19, R13, R19, R12 ;  /* 0x000000130d137227 */ /* 0x000fe200078e000c */
[----:B------:R-:W-:-:S05]  /*13d0*/  MOV R12, R8 ;  /* 0x00000008000c7202 */ /* 0x000fca0000000f00 */
[----:B------:R-:W-:-:S04]  /*13e0*/  IMAD.HI.U32 R8, R19, R12, RZ ;  /* 0x0000000c13087227 */ /* 0x000fc800078e00ff */
[----:B------:R-:W-:-:S04]  /*13f0*/  IMAD.MOV R13, RZ, RZ, -R8 ;  /* 0x000000ffff0d7224 */ /* 0x000fc800078e0a08 */
[----:B------:R-:W-:-:S05]  /*1400*/  IMAD R12, R15, R13, R12 ;  /* 0x0000000d0f0c7224 */ /* 0x000fca00078e020c */
[----:B------:R-:W-:-:S13]  /*1410*/  ISETP.GT.U32.AND P1, PT, R15, R12, PT ;  /* 0x0000000c0f00720c */ /* 0x000fda0003f24070 */
[-C--:B------:R-:W-:Y:S01]  /*1420*/  @!P1 IADD3 R12, PT, PT, R12, -R15.reuse, RZ ;  /* 0x8000000f0c0c9210 */ /* 0x080fe20007ffe0ff */
[----:B------:R-:W-:Y:S01]  /*1430*/  @!P1 VIADD R8, R8, 0x1 ;  /* 0x0000000108089836 */ /* 0x000fe20000000000 */
[----:B------:R-:W-:Y:S02]  /*1440*/  ISETP.NE.AND P1, PT, RZ, UR9, PT ;  /* 0x00000009ff007c0c */ /* 0x000fe4000bf25270 */
[----:B------:R-:W-:Y:S02]  /*1450*/  ISETP.GE.U32.AND P0, PT, R12, R15, PT ;  /* 0x0000000f0c00720c */ /* 0x000fe40003f06070 */
[----:B------:R-:W-:Y:S01]  /*1460*/  LOP3.LUT R12, R16, UR9, RZ, 0x3c, !PT ;  /* 0x00000009100c7c12 */ /* 0x000fe2000f8e3cff */
[----:B------:R-:W0:Y:S03]  /*1470*/  LDC.64 R14, c[0x0][0x390] ;  /* 0x0000e400ff0e7b82 */ /* 0x000e260000000a00 */
[----:B------:R-:W-:-:S07]  /*1480*/  ISETP.GE.AND P2, PT, R12, RZ, PT ;  /* 0x000000ff0c00720c */ /* 0x000fce0003f46270 */
[----:B------:R-:W-:-:S05]  /*1490*/  @P0 IADD3 R8, PT, PT, R8, 0x1, RZ ;  /* 0x0000000108080810 */ /* 0x000fca0007ffe0ff */
[----:B------:R-:W-:-:S05]  /*14a0*/  IMAD.MOV.U32 R20, RZ, RZ, R8 ;  /* 0x000000ffff147224 */ /* 0x000fca00078e0008 */
[----:B------:R-:W-:Y:S02]  /*14b0*/  @!P2 IADD3 R20, PT, PT, -R20, RZ, RZ ;  /* 0x000000ff1414a210 */ /* 0x000fe40007ffe1ff */
[----:B------:R-:W-:-:S04]  /*14c0*/  @!P1 LOP3.LUT R20, RZ, UR9, RZ, 0x33, !PT ;  /* 0x00000009ff149c12 */ /* 0x000fc8000f8e33ff */
[----:B------:R-:W-:Y:S01]  /*14d0*/  IADD3 R9, PT, PT, R9, -R20, RZ ;  /* 0x8000001409097210 */ /* 0x000fe20007ffe0ff */
[----:B------:R-:W-:Y:S02]  /*14e0*/  IMAD.MOV R13, RZ, RZ, -R20 ;  /* 0x000000ffff0d7224 */ /* 0x000fe400078e0a14 */
[----:B------:R-:W-:Y:S01]  /*14f0*/  IMAD R10, R20, R10, R7 ;  /* 0x0000000a140a7224 */ /* 0x000fe200078e0207 */
[----:B------:R-:W-:Y:S01]  /*1500*/  ISETP.GE.AND P0, PT, R9, UR8, PT ;  /* 0x0000000809007c0c */ /* 0x000fe2000bf06270 */
[----:B------:R-:W-:Y:S02]  /*1510*/  IMAD R19, R13, UR9, R16 ;  /* 0x000000090d137c24 */ /* 0x000fe4000f8e0210 */
[----:B------:R-:W1:Y:S01]  /*1520*/  LDC.64 R12, c[0x0][0x3a0] ;  /* 0x0000e800ff0c7b82 */ /* 0x000e620000000a00 */
[----:B------:R-:W-:Y:S01]  /*1530*/  ISETP.GT.AND P0, PT, R9, -0x1, !P0 ;  /* 0xffffffff0900780c */ /* 0x000fe20004704270 */
[----:B------:R-:W-:-:S05]  /*1540*/  IMAD.IADD R11, R11, 0x1, -R19 ;  /* 0x000000010b0b7824 */ /* 0x000fca00078e0a13 */
[----:B------:R-:W-:-:S04]  /*1550*/  ISETP.GE.AND P1, PT, R11, R0, PT ;  /* 0x000000000b00720c */ /* 0x000fc80003f26270 */
[----:B------:R-:W-:Y:S01]  /*1560*/  ISETP.GT.AND P1, PT, R11, -0x1, !P1 ;  /* 0xffffffff0b00780c */ /* 0x000fe20004f24270 */
[----:B------:R-:W-:-:S03]  /*1570*/  IMAD R11, R4, UR9, RZ ;  /* 0x00000009040b7c24 */ /* 0x000fc6000f8e02ff */
[----:B------:R-:W-:Y:S01]  /*1580*/  PLOP3.LUT P0, PT, P0, P1, PT, 0x80, 0x8 ;  /* 0x000000000008781c */ /* 0x000fe20000703070 */
[----:B------:R-:W-:-:S04]  /*1590*/  IMAD R11, R11, UR9, R16 ;  /* 0x000000090b0b7c24 */ /* 0x000fc8000f8e0210 */
[----:B------:R-:W-:Y:S01]  /*15a0*/  IMAD R11, R2, R11, R3 ;  /* 0x0000000b020b7224 */ /* 0x000fe200078e0203 */
[----:B------:R-:W-:-:S03]  /*15b0*/  IADD3 R3, PT, PT, R10, R19, RZ ;  /* 0x000000130a037210 */ /* 0x000fc60007ffe0ff */
[----:B0-----:R-:W-:-:S04]  /*15c0*/  IMAD.WIDE R14, R11, 0x4, R14 ;  /* 0x000000040b0e7825 */ /* 0x001fc800078e020e */
[----:B------:R-:W0:Y:S01]  /*15d0*/  @P0 LDC.64 R8, c[0x0][0x398] ;  /* 0x0000e600ff080b82 */ /* 0x000e220000000a00 */
[----:B------:R-:W-:Y:S01]  /*15e0*/  @P0 IADD3 R17, PT, PT, -R20, UR6, RZ ;  /* 0x0000000614110c10 */ /* 0x000fe2000fffe1ff */
[----:B-1----:R-:W-:Y:S01]  /*15f0*/  IMAD.WIDE R12, R3, 0x4, R12 ;  /* 0x00000004030c7825 */ /* 0x002fe200078e020c */
[----:B------:R-:W-:-:S05]  /*1600*/  @P0 IADD3 R4, PT, PT, -R19, UR6, RZ ;  /* 0x0000000613040c10 */ /* 0x000fca000fffe1ff */
[----:B------:R-:W-:Y:S01]  /*1610*/  @P0 IMAD R17, R17, R0, R4 ;  /* 0x0000000011110224 */ /* 0x000fe200078e0204 */
[----:B------:R-:W2:Y:S03]  /*1620*/  LDG.E R13, desc[UR14][R12.64] ;  /* 0x0000000e0c0d7981 */ /* 0x000ea6000c1e1900 */
[----:B------:R-:W-:Y:S02]  /*1630*/  @P0 IMAD.IADD R11, R6, 0x1, R17 ;  /* 0x00000001060b0824 */ /* 0x000fe400078e0211 */
[----:B------:R-:W-:Y:S02]  /*1640*/  @P0 IMAD.WIDE R2, R17, 0x4, R14 ;  /* 0x0000000411020825 */ /* 0x000fe400078e020e */
[----:B------:R-:W2:Y:S04]  /*1650*/  LDG.E R15, desc[UR14][R14.64] ;  /* 0x0000000e0e0f7981 */ /* 0x000ea8000c1e1900 */
[----:B------:R-:W3:Y:S01]  /*1660*/  @P0 LDG.E R2, desc[UR14][R2.64] ;  /* 0x0000000e02020981 */ /* 0x000ee2000c1e1900 */
[----:B0-----:R-:W-:-:S06]  /*1670*/  @P0 IMAD.WIDE R8, R11, 0x4, R8 ;  /* 0x000000040b080825 */ /* 0x001fcc00078e0208 */
[----:B------:R-:W3:Y:S01]  /*1680*/  @P0 LDG.E R8, desc[UR14][R8.64] ;  /* 0x0000000e08080981 */ /* 0x000ee2000c1e1900 */
[----:B--2---:R-:W-:Y:S01]  /*1690*/  FFMA R18, R15, R13, R18 ;  /* 0x0000000d0f127223 */ /* 0x004fe20000000012 */
[----:B---3--:R-:W-:-:S07]  /*16a0*/  @P0 FFMA R5, R2, R8, R5 ;  /* 0x0000000802050223 */ /* 0x008fce0000000005 */
.L_x_0:
[----:B------:R-:W0:Y:S01]  /*16b0*/  LDC.64 R2, c[0x0][0x380] ;  /* 0x0000e000ff027b82 */ /* 0x000e220000000a00 */
[----:B------:R-:W-:-:S04]  /*16c0*/  ULEA.HI UR9, UR9, UR9, URZ, 0x1 ;  /* 0x0000000909097291 */ /* 0x000fc8000f8f08ff */
[----:B------:R-:W-:-:S03]  /*16d0*/  USHF.R.S32.HI UR9, URZ, 0x1, UR9 ;  /* 0x00000001ff097899 */ /* 0x000fc60008011409 */
[----:B------:R-:W1:Y:S01]  /*16e0*/  LDC.64 R8, c[0x0][0x388] ;  /* 0x0000e200ff087b82 */ /* 0x000e620000000a00 */
[----:B------:R-:W-:-:S06]  /*16f0*/  UIMAD UR5, UR5, UR9, UR9 ;  /* 0x00000009050572a4 */ /* 0x000fcc000f8e0209 */
[----:B------:R-:W-:Y:S01]  /*1700*/  IADD3 R11, PT, PT, R7, UR5, RZ ;  /* 0x00000005070b7c10 */ /* 0x000fe2000fffe0ff */
[----:B0-----:R-:W-:-:S05]  /*1710*/  IMAD.WIDE R6, R6, 0x4, R2 ;  /* 0x0000000406067825 */ /* 0x001fca00078e0202 */
[----:B------:R-:W-:Y:S01]  /*1720*/  STG.E desc[UR14][R6.64], R18 ;  /* 0x0000001206007986 */ /* 0x000fe2000c10190e */
[----:B-1----:R-:W-:-:S05]  /*1730*/  IMAD.WIDE R2, R11, 0x4, R8 ;  /* 0x000000040b027825 */ /* 0x002fca00078e0208 */
[----:B------:R-:W-:Y:S01]  /*1740*/  STG.E desc[UR14][R2.64], R5 ;  /* 0x0000000502007986 */ /* 0x000fe2000c10190e */
[----:B------:R-:W-:Y:S05]  /*1750*/  EXIT ;  /* 0x000000000000794d */ /* 0x000fea0003800000 */
.L_x_3:
[----:B------:R-:W-:-:S00]  /*1760*/  BRA `(.L_x_3) ;  /* 0xfffffffc00fc7947 */ /* 0x000fc0000383ffff */
[----:B------:R-:W-:-:S00]  /*1770*/  NOP ;  /* 0x0000000000007918 */ /* 0x000fc00000000000 */
        /* <DEDUP_REMOVED lines=8> */
.L_x_4:


//--------------------- .nv.shared.reserved.0     --------------------------
	.section	.nv.shared.reserved.0,"aw",@nobits
	.weak		__nv_reservedSMEM_offset_0_alias
	.size		__nv_reservedSMEM_offset_0_alias, 0, 64
	.other		__nv_reservedSMEM_offset_0_alias,@"STO_CUDA_RESERVED_SHARED STV_DEFAULT"
__nv_reservedSMEM_offset_0_alias:
	.zero		0
	.zero		64


//--------------------- .nv.constant0._Z16convAttnBackwardPfS_PKfS1_S1_iiiiii --------------------------
	.section	.nv.constant0._Z16convAttnBackwardPfS_PKfS1_S1_iiiiii,"a",@progbits
	.sectionflags	@""
	.align	4
.nv.constant0._Z16convAttnBackwardPfS_PKfS1_S1_iiiiii:
	.zero		960


//--------------------- SYMBOLS --------------------------

	.type		.nv.reservedSmem.offset0,@object
	.size		.nv.reservedSmem.offset0,0x4
